//
// Generated by NVIDIA NVVM Compiler
//
// Compiler Build ID: CL-36424714
// Cuda compilation tools, release 13.0, V13.0.88
// Based on NVVM 20.0.0
//

.version 9.0
.target sm_100
.address_size 64

	// .globl	medprice_kernel_f32

.visible .entry medprice_kernel_f32(
	.param .u64 .ptr .align 1 medprice_kernel_f32_param_0,
	.param .u64 .ptr .align 1 medprice_kernel_f32_param_1,
	.param .u32 medprice_kernel_f32_param_2,
	.param .u32 medprice_kernel_f32_param_3,
	.param .u64 .ptr .align 1 medprice_kernel_f32_param_4
)
.maxntid 256
.minnctapersm 2
{
	.reg .pred 	%p<49>;
	.reg .b32 	%r<124>;
	.reg .b32 	%f<115>;
	.reg .b64 	%rd<80>;

	ld.param.u64 	%rd7, [medprice_kernel_f32_param_0];
	ld.param.u64 	%rd8, [medprice_kernel_f32_param_1];
	ld.param.u32 	%r51, [medprice_kernel_f32_param_2];
	ld.param.u32 	%r52, [medprice_kernel_f32_param_3];
	ld.param.u64 	%rd9, [medprice_kernel_f32_param_4];
	cvta.to.global.u64 	%rd1, %rd9;
	cvta.to.global.u64 	%rd2, %rd8;
	cvta.to.global.u64 	%rd3, %rd7;
	mov.u32 	%r53, %ctaid.x;
	mov.u32 	%r54, %ntid.x;
	mov.u32 	%r55, %tid.x;
	mad.lo.s32 	%r1, %r53, %r54, %r55;
	mov.u32 	%r56, %nctaid.x;
	mul.lo.s32 	%r2, %r54, %r56;
	setp.lt.s32 	%p1, %r51, 1;
	@%p1 bra 	$L__BB0_34;
	max.s32 	%r3, %r52, 0;
	min.s32 	%r57, %r51, %r3;
	setp.le.s32 	%p2, %r57, %r1;
	@%p2 bra 	$L__BB0_8;
	min.u32 	%r4, %r51, %r3;
	add.s32 	%r58, %r1, %r2;
	max.s32 	%r59, %r4, %r58;
	setp.lt.s32 	%p3, %r58, %r4;
	selp.u32 	%r60, 1, 0, %p3;
	add.s32 	%r61, %r58, %r60;
	sub.s32 	%r62, %r59, %r61;
	max.u32 	%r63, %r2, 1;
	div.u32 	%r64, %r62, %r63;
	add.s32 	%r5, %r64, %r60;
	and.b32  	%r65, %r5, 3;
	setp.eq.s32 	%p4, %r65, 3;
	mov.u32 	%r109, %r1;
	@%p4 bra 	$L__BB0_5;
	add.s32 	%r66, %r5, 1;
	and.b32  	%r67, %r66, 3;
	neg.s32 	%r107, %r67;
	mov.u32 	%r109, %r1;
$L__BB0_4:
	.pragma "nounroll";
	mul.wide.s32 	%rd10, %r109, 4;
	add.s64 	%rd11, %rd1, %rd10;
	mov.b32 	%r68, 2147483647;
	st.global.u32 	[%rd11], %r68;
	add.s32 	%r109, %r109, %r2;
	add.s32 	%r107, %r107, 1;
	setp.ne.s32 	%p5, %r107, 0;
	@%p5 bra 	$L__BB0_4;
$L__BB0_5:
	setp.lt.u32 	%p6, %r5, 3;
	@%p6 bra 	$L__BB0_8;
	mul.wide.s32 	%rd14, %r2, 4;
	shl.b32 	%r70, %r2, 2;
$L__BB0_7:
	mul.wide.s32 	%rd12, %r109, 4;
	add.s64 	%rd13, %rd1, %rd12;
	mov.b32 	%r69, 2147483647;
	st.global.u32 	[%rd13], %r69;
	add.s64 	%rd15, %rd13, %rd14;
	st.global.u32 	[%rd15], %r69;
	add.s64 	%rd16, %rd15, %rd14;
	st.global.u32 	[%rd16], %r69;
	add.s64 	%rd17, %rd16, %rd14;
	st.global.u32 	[%rd17], %r69;
	add.s32 	%r109, %r70, %r109;
	setp.lt.s32 	%p7, %r109, %r4;
	@%p7 bra 	$L__BB0_7;
$L__BB0_8:
	or.b64  	%rd18, %rd8, %rd7;
	or.b64  	%rd19, %rd18, %rd9;
	and.b64  	%rd20, %rd19, 15;
	setp.ne.s64 	%p8, %rd20, 0;
	@%p8 bra 	$L__BB0_27;
	add.s32 	%r81, %r3, 3;
	and.b32  	%r14, %r81, 2147483644;
	add.s32 	%r113, %r3, %r1;
	min.s32 	%r82, %r14, %r51;
	setp.le.s32 	%p20, %r82, %r113;
	@%p20 bra 	$L__BB0_16;
	min.u32 	%r16, %r14, %r51;
	add.s32 	%r83, %r113, %r2;
	max.s32 	%r84, %r16, %r83;
	setp.lt.s32 	%p21, %r83, %r16;
	selp.u32 	%r85, 1, 0, %p21;
	add.s32 	%r86, %r83, %r85;
	sub.s32 	%r87, %r84, %r86;
	max.u32 	%r88, %r2, 1;
	div.u32 	%r89, %r87, %r88;
	add.s32 	%r17, %r89, %r85;
	and.b32  	%r90, %r17, 3;
	setp.eq.s32 	%p22, %r90, 3;
	@%p22 bra 	$L__BB0_13;
	add.s32 	%r91, %r17, 1;
	and.b32  	%r92, %r91, 3;
	neg.s32 	%r111, %r92;
$L__BB0_12:
	.pragma "nounroll";
	mul.wide.s32 	%rd39, %r113, 4;
	add.s64 	%rd40, %rd1, %rd39;
	add.s64 	%rd41, %rd2, %rd39;
	add.s64 	%rd42, %rd3, %rd39;
	ld.global.nc.f32 	%f31, [%rd42];
	ld.global.nc.f32 	%f32, [%rd41];
	add.f32 	%f33, %f31, %f32;
	abs.f32 	%f34, %f33;
	setp.num.f32 	%p23, %f34, %f34;
	mul.f32 	%f35, %f33, 0f3F000000;
	selp.f32 	%f36, %f35, 0f7FFFFFFF, %p23;
	st.global.f32 	[%rd40], %f36;
	add.s32 	%r113, %r113, %r2;
	add.s32 	%r111, %r111, 1;
	setp.ne.s32 	%p24, %r111, 0;
	@%p24 bra 	$L__BB0_12;
$L__BB0_13:
	setp.lt.u32 	%p25, %r17, 3;
	@%p25 bra 	$L__BB0_16;
	mul.wide.s32 	%rd47, %r2, 4;
	shl.b32 	%r93, %r2, 2;
$L__BB0_15:
	mul.wide.s32 	%rd43, %r113, 4;
	add.s64 	%rd44, %rd3, %rd43;
	ld.global.nc.f32 	%f37, [%rd44];
	add.s64 	%rd45, %rd2, %rd43;
	ld.global.nc.f32 	%f38, [%rd45];
	add.f32 	%f39, %f37, %f38;
	abs.f32 	%f40, %f39;
	setp.num.f32 	%p26, %f40, %f40;
	mul.f32 	%f41, %f39, 0f3F000000;
	selp.f32 	%f42, %f41, 0f7FFFFFFF, %p26;
	add.s64 	%rd46, %rd1, %rd43;
	st.global.f32 	[%rd46], %f42;
	add.s64 	%rd48, %rd44, %rd47;
	ld.global.nc.f32 	%f43, [%rd48];
	add.s64 	%rd49, %rd45, %rd47;
	ld.global.nc.f32 	%f44, [%rd49];
	add.f32 	%f45, %f43, %f44;
	abs.f32 	%f46, %f45;
	setp.num.f32 	%p27, %f46, %f46;
	mul.f32 	%f47, %f45, 0f3F000000;
	selp.f32 	%f48, %f47, 0f7FFFFFFF, %p27;
	add.s64 	%rd50, %rd46, %rd47;
	st.global.f32 	[%rd50], %f48;
	add.s64 	%rd51, %rd48, %rd47;
	ld.global.nc.f32 	%f49, [%rd51];
	add.s64 	%rd52, %rd49, %rd47;
	ld.global.nc.f32 	%f50, [%rd52];
	add.f32 	%f51, %f49, %f50;
	abs.f32 	%f52, %f51;
	setp.num.f32 	%p28, %f52, %f52;
	mul.f32 	%f53, %f51, 0f3F000000;
	selp.f32 	%f54, %f53, 0f7FFFFFFF, %p28;
	add.s64 	%rd53, %rd50, %rd47;
	st.global.f32 	[%rd53], %f54;
	add.s64 	%rd54, %rd51, %rd47;
	ld.global.nc.f32 	%f55, [%rd54];
	add.s64 	%rd55, %rd52, %rd47;
	ld.global.nc.f32 	%f56, [%rd55];
	add.f32 	%f57, %f55, %f56;
	abs.f32 	%f58, %f57;
	setp.num.f32 	%p29, %f58, %f58;
	mul.f32 	%f59, %f57, 0f3F000000;
	selp.f32 	%f60, %f59, 0f7FFFFFFF, %p29;
	add.s64 	%rd56, %rd53, %rd47;
	st.global.f32 	[%rd56], %f60;
	add.s32 	%r113, %r93, %r113;
	setp.lt.s32 	%p30, %r113, %r16;
	@%p30 bra 	$L__BB0_15;
$L__BB0_16:
	setp.le.u32 	%p31, %r51, %r14;
	@%p31 bra 	$L__BB0_34;
	sub.s32 	%r26, %r51, %r14;
	shr.u32 	%r27, %r26, 2;
	setp.ge.s32 	%p32, %r1, %r27;
	@%p32 bra 	$L__BB0_20;
	mul.wide.u32 	%rd57, %r14, 4;
	add.s64 	%rd4, %rd1, %rd57;
	add.s64 	%rd5, %rd2, %rd57;
	add.s64 	%rd6, %rd3, %rd57;
	mov.u32 	%r115, %r1;
$L__BB0_19:
	mul.wide.s32 	%rd58, %r115, 16;
	add.s64 	%rd59, %rd6, %rd58;
	ld.global.nc.v4.f32 	{%f61, %f62, %f63, %f64}, [%rd59];
	add.s64 	%rd60, %rd5, %rd58;
	ld.global.nc.v4.f32 	{%f65, %f66, %f67, %f68}, [%rd60];
	add.f32 	%f69, %f61, %f65;
	abs.f32 	%f70, %f69;
	setp.num.f32 	%p33, %f70, %f70;
	mul.f32 	%f71, %f69, 0f3F000000;
	selp.f32 	%f72, %f71, 0f7FFFFFFF, %p33;
	add.f32 	%f73, %f62, %f66;
	abs.f32 	%f74, %f73;
	setp.num.f32 	%p34, %f74, %f74;
	mul.f32 	%f75, %f73, 0f3F000000;
	selp.f32 	%f76, %f75, 0f7FFFFFFF, %p34;
	add.f32 	%f77, %f63, %f67;
	abs.f32 	%f78, %f77;
	setp.num.f32 	%p35, %f78, %f78;
	mul.f32 	%f79, %f77, 0f3F000000;
	selp.f32 	%f80, %f79, 0f7FFFFFFF, %p35;
	add.f32 	%f81, %f64, %f68;
	abs.f32 	%f82, %f81;
	setp.num.f32 	%p36, %f82, %f82;
	mul.f32 	%f83, %f81, 0f3F000000;
	selp.f32 	%f84, %f83, 0f7FFFFFFF, %p36;
	add.s64 	%rd61, %rd4, %rd58;
	st.global.v4.f32 	[%rd61], {%f72, %f76, %f80, %f84};
	add.s32 	%r115, %r115, %r2;
	setp.lt.s32 	%p37, %r115, %r27;
	@%p37 bra 	$L__BB0_19;
$L__BB0_20:
	and.b32  	%r30, %r26, 2147483644;
	add.s32 	%r94, %r14, %r1;
	add.s32 	%r118, %r94, %r30;
	setp.ge.s32 	%p38, %r118, %r51;
	@%p38 bra 	$L__BB0_34;
	add.s32 	%r95, %r1, %r2;
	add.s32 	%r96, %r95, %r30;
	add.s32 	%r97, %r96, %r14;
	max.s32 	%r98, %r51, %r97;
	setp.lt.s32 	%p39, %r97, %r51;
	selp.u32 	%r99, 1, 0, %p39;
	add.s32 	%r100, %r97, %r99;
	sub.s32 	%r101, %r98, %r100;
	div.u32 	%r102, %r101, %r2;
	add.s32 	%r32, %r102, %r99;
	and.b32  	%r103, %r32, 3;
	setp.eq.s32 	%p40, %r103, 3;
	@%p40 bra 	$L__BB0_24;
	add.s32 	%r104, %r32, 1;
	and.b32  	%r105, %r104, 3;
	neg.s32 	%r116, %r105;
$L__BB0_23:
	.pragma "nounroll";
	mul.wide.s32 	%rd62, %r118, 4;
	add.s64 	%rd63, %rd1, %rd62;
	add.s64 	%rd64, %rd2, %rd62;
	add.s64 	%rd65, %rd3, %rd62;
	ld.global.nc.f32 	%f85, [%rd65];
	ld.global.nc.f32 	%f86, [%rd64];
	add.f32 	%f87, %f85, %f86;
	abs.f32 	%f88, %f87;
	setp.num.f32 	%p41, %f88, %f88;
	mul.f32 	%f89, %f87, 0f3F000000;
	selp.f32 	%f90, %f89, 0f7FFFFFFF, %p41;
	st.global.f32 	[%rd63], %f90;
	add.s32 	%r118, %r118, %r2;
	add.s32 	%r116, %r116, 1;
	setp.ne.s32 	%p42, %r116, 0;
	@%p42 bra 	$L__BB0_23;
$L__BB0_24:
	setp.lt.u32 	%p43, %r32, 3;
	@%p43 bra 	$L__BB0_34;
	mul.wide.s32 	%rd70, %r2, 4;
	shl.b32 	%r106, %r2, 2;
$L__BB0_26:
	mul.wide.s32 	%rd66, %r118, 4;
	add.s64 	%rd67, %rd3, %rd66;
	ld.global.nc.f32 	%f91, [%rd67];
	add.s64 	%rd68, %rd2, %rd66;
	ld.global.nc.f32 	%f92, [%rd68];
	add.f32 	%f93, %f91, %f92;
	abs.f32 	%f94, %f93;
	setp.num.f32 	%p44, %f94, %f94;
	mul.f32 	%f95, %f93, 0f3F000000;
	selp.f32 	%f96, %f95, 0f7FFFFFFF, %p44;
	add.s64 	%rd69, %rd1, %rd66;
	st.global.f32 	[%rd69], %f96;
	add.s64 	%rd71, %rd67, %rd70;
	ld.global.nc.f32 	%f97, [%rd71];
	add.s64 	%rd72, %rd68, %rd70;
	ld.global.nc.f32 	%f98, [%rd72];
	add.f32 	%f99, %f97, %f98;
	abs.f32 	%f100, %f99;
	setp.num.f32 	%p45, %f100, %f100;
	mul.f32 	%f101, %f99, 0f3F000000;
	selp.f32 	%f102, %f101, 0f7FFFFFFF, %p45;
	add.s64 	%rd73, %rd69, %rd70;
	st.global.f32 	[%rd73], %f102;
	add.s64 	%rd74, %rd71, %rd70;
	ld.global.nc.f32 	%f103, [%rd74];
	add.s64 	%rd75, %rd72, %rd70;
	ld.global.nc.f32 	%f104, [%rd75];
	add.f32 	%f105, %f103, %f104;
	abs.f32 	%f106, %f105;
	setp.num.f32 	%p46, %f106, %f106;
	mul.f32 	%f107, %f105, 0f3F000000;
	selp.f32 	%f108, %f107, 0f7FFFFFFF, %p46;
	add.s64 	%rd76, %rd73, %rd70;
	st.global.f32 	[%rd76], %f108;
	add.s64 	%rd77, %rd74, %rd70;
	ld.global.nc.f32 	%f109, [%rd77];
	add.s64 	%rd78, %rd75, %rd70;
	ld.global.nc.f32 	%f110, [%rd78];
	add.f32 	%f111, %f109, %f110;
	abs.f32 	%f112, %f111;
	setp.num.f32 	%p47, %f112, %f112;
	mul.f32 	%f113, %f111, 0f3F000000;
	selp.f32 	%f114, %f113, 0f7FFFFFFF, %p47;
	add.s64 	%rd79, %rd76, %rd70;
	st.global.f32 	[%rd79], %f114;
	add.s32 	%r118, %r106, %r118;
	setp.lt.s32 	%p48, %r118, %r51;
	@%p48 bra 	$L__BB0_26;
	bra.uni 	$L__BB0_34;
$L__BB0_27:
	add.s32 	%r122, %r3, %r1;
	setp.ge.s32 	%p9, %r122, %r51;
	@%p9 bra 	$L__BB0_34;
	add.s32 	%r71, %r122, %r2;
	max.s32 	%r72, %r51, %r71;
	setp.lt.s32 	%p10, %r71, %r51;
	selp.u32 	%r73, 1, 0, %p10;
	add.s32 	%r74, %r71, %r73;
	sub.s32 	%r75, %r72, %r74;
	div.u32 	%r76, %r75, %r2;
	add.s32 	%r42, %r76, %r73;
	and.b32  	%r77, %r42, 3;
	setp.eq.s32 	%p11, %r77, 3;
	@%p11 bra 	$L__BB0_31;
	add.s32 	%r78, %r42, 1;
	and.b32  	%r79, %r78, 3;
	neg.s32 	%r120, %r79;
$L__BB0_30:
	.pragma "nounroll";
	mul.wide.s32 	%rd21, %r122, 4;
	add.s64 	%rd22, %rd1, %rd21;
	add.s64 	%rd23, %rd2, %rd21;
	add.s64 	%rd24, %rd3, %rd21;
	ld.global.nc.f32 	%f1, [%rd24];
	ld.global.nc.f32 	%f2, [%rd23];
	add.f32 	%f3, %f1, %f2;
	abs.f32 	%f4, %f3;
	setp.num.f32 	%p12, %f4, %f4;
	mul.f32 	%f5, %f3, 0f3F000000;
	selp.f32 	%f6, %f5, 0f7FFFFFFF, %p12;
	st.global.f32 	[%rd22], %f6;
	add.s32 	%r122, %r122, %r2;
	add.s32 	%r120, %r120, 1;
	setp.ne.s32 	%p13, %r120, 0;
	@%p13 bra 	$L__BB0_30;
$L__BB0_31:
	setp.lt.u32 	%p14, %r42, 3;
	@%p14 bra 	$L__BB0_34;
	mul.wide.s32 	%rd29, %r2, 4;
	shl.b32 	%r80, %r2, 2;
$L__BB0_33:
	mul.wide.s32 	%rd25, %r122, 4;
	add.s64 	%rd26, %rd3, %rd25;
	ld.global.nc.f32 	%f7, [%rd26];
	add.s64 	%rd27, %rd2, %rd25;
	ld.global.nc.f32 	%f8, [%rd27];
	add.f32 	%f9, %f7, %f8;
	abs.f32 	%f10, %f9;
	setp.num.f32 	%p15, %f10, %f10;
	mul.f32 	%f11, %f9, 0f3F000000;
	selp.f32 	%f12, %f11, 0f7FFFFFFF, %p15;
	add.s64 	%rd28, %rd1, %rd25;
	st.global.f32 	[%rd28], %f12;
	add.s64 	%rd30, %rd26, %rd29;
	ld.global.nc.f32 	%f13, [%rd30];
	add.s64 	%rd31, %rd27, %rd29;
	ld.global.nc.f32 	%f14, [%rd31];
	add.f32 	%f15, %f13, %f14;
	abs.f32 	%f16, %f15;
	setp.num.f32 	%p16, %f16, %f16;
	mul.f32 	%f17, %f15, 0f3F000000;
	selp.f32 	%f18, %f17, 0f7FFFFFFF, %p16;
	add.s64 	%rd32, %rd28, %rd29;
	st.global.f32 	[%rd32], %f18;
	add.s64 	%rd33, %rd30, %rd29;
	ld.global.nc.f32 	%f19, [%rd33];
	add.s64 	%rd34, %rd31, %rd29;
	ld.global.nc.f32 	%f20, [%rd34];
	add.f32 	%f21, %f19, %f20;
	abs.f32 	%f22, %f21;
	setp.num.f32 	%p17, %f22, %f22;
	mul.f32 	%f23, %f21, 0f3F000000;
	selp.f32 	%f24, %f23, 0f7FFFFFFF, %p17;
	add.s64 	%rd35, %rd32, %rd29;
	st.global.f32 	[%rd35], %f24;
	add.s64 	%rd36, %rd33, %rd29;
	ld.global.nc.f32 	%f25, [%rd36];
	add.s64 	%rd37, %rd34, %rd29;
	ld.global.nc.f32 	%f26, [%rd37];
	add.f32 	%f27, %f25, %f26;
	abs.f32 	%f28, %f27;
	setp.num.f32 	%p18, %f28, %f28;
	mul.f32 	%f29, %f27, 0f3F000000;
	selp.f32 	%f30, %f29, 0f7FFFFFFF, %p18;
	add.s64 	%rd38, %rd35, %rd29;
	st.global.f32 	[%rd38], %f30;
	add.s32 	%r122, %r80, %r122;
	setp.lt.s32 	%p19, %r122, %r51;
	@%p19 bra 	$L__BB0_33;
$L__BB0_34:
	ret;

}
	// .globl	medprice_batch_f32
.visible .entry medprice_batch_f32(
	.param .u64 .ptr .align 1 medprice_batch_f32_param_0,
	.param .u64 .ptr .align 1 medprice_batch_f32_param_1,
	.param .u32 medprice_batch_f32_param_2,
	.param .u32 medprice_batch_f32_param_3,
	.param .u64 .ptr .align 1 medprice_batch_f32_param_4,
	.param .u64 .ptr .align 1 medprice_batch_f32_param_5
)
.maxntid 256
.minnctapersm 2
{
	.reg .pred 	%p<175>;
	.reg .b32 	%r<152>;
	.reg .b32 	%f<155>;
	.reg .b64 	%rd<192>;

	ld.param.u64 	%rd93, [medprice_batch_f32_param_0];
	ld.param.u64 	%rd94, [medprice_batch_f32_param_1];
	ld.param.u32 	%r39, [medprice_batch_f32_param_2];
	ld.param.u32 	%r40, [medprice_batch_f32_param_3];
	ld.param.u64 	%rd95, [medprice_batch_f32_param_4];
	ld.param.u64 	%rd96, [medprice_batch_f32_param_5];
	cvta.to.global.u64 	%rd1, %rd96;
	cvta.to.global.u64 	%rd2, %rd95;
	cvta.to.global.u64 	%rd3, %rd94;
	cvta.to.global.u64 	%rd4, %rd93;
	mov.u32 	%r41, %ctaid.x;
	mov.u32 	%r42, %ntid.x;
	mov.u32 	%r43, %tid.x;
	mad.lo.s32 	%r151, %r41, %r42, %r43;
	mov.u32 	%r44, %nctaid.x;
	mul.lo.s32 	%r2, %r42, %r44;
	mov.u32 	%r45, %ctaid.y;
	shl.b32 	%r3, %r45, 3;
	setp.le.s32 	%p1, %r40, %r3;
	@%p1 bra 	$L__BB1_114;
	or.b64  	%rd97, %rd94, %rd93;
	or.b64  	%rd98, %rd97, %rd96;
	and.b64  	%rd99, %rd98, 15;
	setp.eq.s64 	%p2, %rd99, 0;
	@%p2 bra 	$L__BB1_35;
	setp.ge.s32 	%p3, %r151, %r39;
	@%p3 bra 	$L__BB1_114;
	setp.ne.s64 	%p4, %rd95, 0;
	@%p4 bra 	$L__BB1_103;
	sub.s32 	%r4, %r40, %r3;
	add.s32 	%r5, %r151, %r2;
	max.s32 	%r63, %r39, %r5;
	setp.lt.s32 	%p23, %r5, %r39;
	selp.u32 	%r64, 1, 0, %p23;
	add.s32 	%r65, %r5, %r64;
	sub.s32 	%r66, %r63, %r65;
	div.u32 	%r67, %r66, %r2;
	add.s32 	%r6, %r67, %r64;
	and.b32  	%r68, %r6, 1;
	setp.eq.b32 	%p24, %r68, 1;
	mov.u32 	%r144, %r151;
	@%p24 bra 	$L__BB1_14;
	mul.wide.s32 	%rd106, %r151, 4;
	add.s64 	%rd107, %rd4, %rd106;
	ld.global.nc.f32 	%f30, [%rd107];
	add.s64 	%rd108, %rd3, %rd106;
	ld.global.nc.f32 	%f31, [%rd108];
	add.f32 	%f32, %f30, %f31;
	abs.f32 	%f33, %f32;
	setp.num.f32 	%p25, %f33, %f33;
	mul.f32 	%f34, %f32, 0f3F000000;
	selp.f32 	%f35, %f34, 0f7FFFFFFF, %p25;
	setp.lt.s32 	%p26, %r151, 0;
	selp.f32 	%f1, 0f7FFFFFFF, %f35, %p26;
	setp.eq.s32 	%p27, %r4, 0;
	mov.u32 	%r144, %r5;
	@%p27 bra 	$L__BB1_14;
	mad.lo.s32 	%r69, %r3, %r39, %r151;
	mul.wide.s32 	%rd109, %r69, 4;
	add.s64 	%rd5, %rd1, %rd109;
	st.global.f32 	[%rd5], %f1;
	setp.eq.s32 	%p28, %r4, 1;
	mov.u32 	%r144, %r5;
	@%p28 bra 	$L__BB1_14;
	mul.wide.s32 	%rd6, %r39, 4;
	add.s64 	%rd7, %rd5, %rd6;
	st.global.f32 	[%rd7], %f1;
	setp.eq.s32 	%p29, %r4, 2;
	mov.u32 	%r144, %r5;
	@%p29 bra 	$L__BB1_14;
	add.s64 	%rd8, %rd7, %rd6;
	st.global.f32 	[%rd8], %f1;
	setp.eq.s32 	%p30, %r4, 3;
	mov.u32 	%r144, %r5;
	@%p30 bra 	$L__BB1_14;
	add.s64 	%rd9, %rd8, %rd6;
	st.global.f32 	[%rd9], %f1;
	setp.eq.s32 	%p31, %r4, 4;
	mov.u32 	%r144, %r5;
	@%p31 bra 	$L__BB1_14;
	add.s64 	%rd10, %rd9, %rd6;
	st.global.f32 	[%rd10], %f1;
	setp.eq.s32 	%p32, %r4, 5;
	mov.u32 	%r144, %r5;
	@%p32 bra 	$L__BB1_14;
	add.s64 	%rd11, %rd10, %rd6;
	st.global.f32 	[%rd11], %f1;
	setp.eq.s32 	%p33, %r4, 6;
	mov.u32 	%r144, %r5;
	@%p33 bra 	$L__BB1_14;
	add.s64 	%rd12, %rd11, %rd6;
	st.global.f32 	[%rd12], %f1;
	setp.eq.s32 	%p34, %r4, 7;
	mov.u32 	%r144, %r5;
	@%p34 bra 	$L__BB1_14;
	add.s64 	%rd110, %rd12, %rd6;
	st.global.f32 	[%rd110], %f1;
	mov.u32 	%r144, %r5;
$L__BB1_14:
	setp.eq.s32 	%p35, %r6, 0;
	@%p35 bra 	$L__BB1_114;
	mul.lo.s32 	%r8, %r3, %r39;
	mul.wide.s32 	%rd114, %r2, 4;
	mul.wide.s32 	%rd16, %r39, 4;
$L__BB1_16:
	setp.eq.s32 	%p36, %r4, 0;
	mul.wide.s32 	%rd111, %r144, 4;
	add.s64 	%rd13, %rd4, %rd111;
	ld.global.nc.f32 	%f36, [%rd13];
	add.s64 	%rd14, %rd3, %rd111;
	ld.global.nc.f32 	%f37, [%rd14];
	add.f32 	%f38, %f36, %f37;
	abs.f32 	%f39, %f38;
	setp.num.f32 	%p37, %f39, %f39;
	mul.f32 	%f40, %f38, 0f3F000000;
	selp.f32 	%f41, %f40, 0f7FFFFFFF, %p37;
	setp.lt.s32 	%p38, %r144, 0;
	selp.f32 	%f2, 0f7FFFFFFF, %f41, %p38;
	@%p36 bra 	$L__BB1_25;
	setp.eq.s32 	%p39, %r4, 1;
	add.s32 	%r70, %r8, %r144;
	mul.wide.s32 	%rd112, %r70, 4;
	add.s64 	%rd23, %rd1, %rd112;
	st.global.f32 	[%rd23], %f2;
	@%p39 bra 	$L__BB1_25;
	setp.eq.s32 	%p40, %r4, 2;
	add.s64 	%rd25, %rd23, %rd16;
	st.global.f32 	[%rd25], %f2;
	@%p40 bra 	$L__BB1_25;
	setp.eq.s32 	%p41, %r4, 3;
	add.s64 	%rd26, %rd25, %rd16;
	st.global.f32 	[%rd26], %f2;
	@%p41 bra 	$L__BB1_25;
	setp.eq.s32 	%p42, %r4, 4;
	add.s64 	%rd27, %rd26, %rd16;
	st.global.f32 	[%rd27], %f2;
	@%p42 bra 	$L__BB1_25;
	setp.eq.s32 	%p43, %r4, 5;
	add.s64 	%rd28, %rd27, %rd16;
	st.global.f32 	[%rd28], %f2;
	@%p43 bra 	$L__BB1_25;
	setp.eq.s32 	%p44, %r4, 6;
	add.s64 	%rd29, %rd28, %rd16;
	st.global.f32 	[%rd29], %f2;
	@%p44 bra 	$L__BB1_25;
	setp.eq.s32 	%p45, %r4, 7;
	add.s64 	%rd30, %rd29, %rd16;
	st.global.f32 	[%rd30], %f2;
	@%p45 bra 	$L__BB1_25;
	add.s64 	%rd113, %rd30, %rd16;
	st.global.f32 	[%rd113], %f2;
$L__BB1_25:
	setp.eq.s32 	%p46, %r4, 0;
	add.s32 	%r11, %r144, %r2;
	add.s64 	%rd115, %rd13, %rd114;
	ld.global.nc.f32 	%f42, [%rd115];
	add.s64 	%rd116, %rd14, %rd114;
	ld.global.nc.f32 	%f43, [%rd116];
	add.f32 	%f44, %f42, %f43;
	abs.f32 	%f45, %f44;
	setp.num.f32 	%p47, %f45, %f45;
	mul.f32 	%f46, %f44, 0f3F000000;
	selp.f32 	%f47, %f46, 0f7FFFFFFF, %p47;
	setp.lt.s32 	%p48, %r11, 0;
	selp.f32 	%f3, 0f7FFFFFFF, %f47, %p48;
	@%p46 bra 	$L__BB1_34;
	setp.eq.s32 	%p49, %r4, 1;
	add.s32 	%r71, %r8, %r11;
	mul.wide.s32 	%rd117, %r71, 4;
	add.s64 	%rd15, %rd1, %rd117;
	st.global.f32 	[%rd15], %f3;
	@%p49 bra 	$L__BB1_34;
	setp.eq.s32 	%p50, %r4, 2;
	add.s64 	%rd17, %rd15, %rd16;
	st.global.f32 	[%rd17], %f3;
	@%p50 bra 	$L__BB1_34;
	setp.eq.s32 	%p51, %r4, 3;
	add.s64 	%rd18, %rd17, %rd16;
	st.global.f32 	[%rd18], %f3;
	@%p51 bra 	$L__BB1_34;
	setp.eq.s32 	%p52, %r4, 4;
	add.s64 	%rd19, %rd18, %rd16;
	st.global.f32 	[%rd19], %f3;
	@%p52 bra 	$L__BB1_34;
	setp.eq.s32 	%p53, %r4, 5;
	add.s64 	%rd20, %rd19, %rd16;
	st.global.f32 	[%rd20], %f3;
	@%p53 bra 	$L__BB1_34;
	setp.eq.s32 	%p54, %r4, 6;
	add.s64 	%rd21, %rd20, %rd16;
	st.global.f32 	[%rd21], %f3;
	@%p54 bra 	$L__BB1_34;
	setp.eq.s32 	%p55, %r4, 7;
	add.s64 	%rd22, %rd21, %rd16;
	st.global.f32 	[%rd22], %f3;
	@%p55 bra 	$L__BB1_34;
	add.s64 	%rd118, %rd22, %rd16;
	st.global.f32 	[%rd118], %f3;
$L__BB1_34:
	add.s32 	%r144, %r11, %r2;
	setp.lt.s32 	%p56, %r144, %r39;
	@%p56 bra 	$L__BB1_16;
	bra.uni 	$L__BB1_114;
$L__BB1_35:
	shr.s32 	%r14, %r39, 2;
	setp.ge.s32 	%p57, %r151, %r14;
	mul.wide.u32 	%rd119, %r3, 4;
	add.s64 	%rd32, %rd2, %rd119;
	@%p57 bra 	$L__BB1_59;
	setp.ne.s64 	%p58, %rd95, 0;
	@%p58 bra 	$L__BB1_48;
	sub.s32 	%r15, %r40, %r3;
	mul.lo.s32 	%r105, %r3, %r39;
	cvt.s64.s32 	%rd33, %r105;
	add.s32 	%r106, %r105, %r39;
	cvt.s64.s32 	%rd34, %r106;
	add.s32 	%r107, %r106, %r39;
	cvt.s64.s32 	%rd35, %r107;
	add.s32 	%r108, %r107, %r39;
	cvt.s64.s32 	%rd36, %r108;
	add.s32 	%r109, %r108, %r39;
	cvt.s64.s32 	%rd37, %r109;
	add.s32 	%r110, %r109, %r39;
	cvt.s64.s32 	%rd38, %r110;
	add.s32 	%r111, %r110, %r39;
	cvt.s64.s32 	%rd39, %r111;
	add.s32 	%r112, %r111, %r39;
	cvt.s64.s32 	%rd40, %r112;
	mov.u32 	%r146, %r151;
$L__BB1_38:
	setp.eq.s32 	%p104, %r15, 0;
	shl.b32 	%r113, %r146, 2;
	cvt.s64.s32 	%rd41, %r113;
	@%p104 bra 	$L__BB1_47;
	mul.wide.s32 	%rd147, %r146, 16;
	add.s64 	%rd148, %rd4, %rd147;
	ld.global.nc.v4.f32 	{%f100, %f101, %f102, %f103}, [%rd148];
	add.s64 	%rd149, %rd3, %rd147;
	ld.global.nc.v4.f32 	{%f104, %f105, %f106, %f107}, [%rd149];
	add.f32 	%f108, %f100, %f104;
	add.f32 	%f109, %f101, %f105;
	add.f32 	%f110, %f102, %f106;
	add.f32 	%f111, %f103, %f107;
	cvt.u32.u64 	%r114, %rd41;
	setp.eq.s32 	%p105, %r15, 1;
	add.s64 	%rd150, %rd33, %rd41;
	shl.b64 	%rd151, %rd150, 2;
	add.s64 	%rd152, %rd1, %rd151;
	setp.lt.s32 	%p106, %r114, 0;
	mul.f32 	%f112, %f108, 0f3F000000;
	abs.f32 	%f113, %f108;
	setp.num.f32 	%p107, %f113, %f113;
	selp.f32 	%f114, %f112, 0f7FFFFFFF, %p107;
	selp.f32 	%f4, 0f7FFFFFFF, %f114, %p106;
	st.global.f32 	[%rd152], %f4;
	setp.lt.s32 	%p108, %r114, -1;
	mul.f32 	%f115, %f109, 0f3F000000;
	abs.f32 	%f116, %f109;
	setp.num.f32 	%p109, %f116, %f116;
	selp.f32 	%f117, %f115, 0f7FFFFFFF, %p109;
	selp.f32 	%f5, 0f7FFFFFFF, %f117, %p108;
	st.global.f32 	[%rd152+4], %f5;
	setp.lt.s32 	%p110, %r114, -2;
	mul.f32 	%f118, %f110, 0f3F000000;
	abs.f32 	%f119, %f110;
	setp.num.f32 	%p111, %f119, %f119;
	selp.f32 	%f120, %f118, 0f7FFFFFFF, %p111;
	selp.f32 	%f6, 0f7FFFFFFF, %f120, %p110;
	st.global.f32 	[%rd152+8], %f6;
	setp.lt.s32 	%p112, %r114, -3;
	mul.f32 	%f121, %f111, 0f3F000000;
	abs.f32 	%f122, %f111;
	setp.num.f32 	%p113, %f122, %f122;
	selp.f32 	%f123, %f121, 0f7FFFFFFF, %p113;
	selp.f32 	%f7, 0f7FFFFFFF, %f123, %p112;
	st.global.f32 	[%rd152+12], %f7;
	@%p105 bra 	$L__BB1_47;
	setp.eq.s32 	%p114, %r15, 2;
	add.s64 	%rd153, %rd34, %rd41;
	shl.b64 	%rd154, %rd153, 2;
	add.s64 	%rd155, %rd1, %rd154;
	st.global.f32 	[%rd155], %f4;
	st.global.f32 	[%rd155+4], %f5;
	st.global.f32 	[%rd155+8], %f6;
	st.global.f32 	[%rd155+12], %f7;
	@%p114 bra 	$L__BB1_47;
	setp.eq.s32 	%p115, %r15, 3;
	add.s64 	%rd156, %rd35, %rd41;
	shl.b64 	%rd157, %rd156, 2;
	add.s64 	%rd158, %rd1, %rd157;
	st.global.f32 	[%rd158], %f4;
	st.global.f32 	[%rd158+4], %f5;
	st.global.f32 	[%rd158+8], %f6;
	st.global.f32 	[%rd158+12], %f7;
	@%p115 bra 	$L__BB1_47;
	setp.eq.s32 	%p116, %r15, 4;
	add.s64 	%rd159, %rd36, %rd41;
	shl.b64 	%rd160, %rd159, 2;
	add.s64 	%rd161, %rd1, %rd160;
	st.global.f32 	[%rd161], %f4;
	st.global.f32 	[%rd161+4], %f5;
	st.global.f32 	[%rd161+8], %f6;
	st.global.f32 	[%rd161+12], %f7;
	@%p116 bra 	$L__BB1_47;
	setp.eq.s32 	%p117, %r15, 5;
	add.s64 	%rd162, %rd37, %rd41;
	shl.b64 	%rd163, %rd162, 2;
	add.s64 	%rd164, %rd1, %rd163;
	st.global.f32 	[%rd164], %f4;
	st.global.f32 	[%rd164+4], %f5;
	st.global.f32 	[%rd164+8], %f6;
	st.global.f32 	[%rd164+12], %f7;
	@%p117 bra 	$L__BB1_47;
	setp.eq.s32 	%p118, %r15, 6;
	add.s64 	%rd165, %rd38, %rd41;
	shl.b64 	%rd166, %rd165, 2;
	add.s64 	%rd167, %rd1, %rd166;
	st.global.f32 	[%rd167], %f4;
	st.global.f32 	[%rd167+4], %f5;
	st.global.f32 	[%rd167+8], %f6;
	st.global.f32 	[%rd167+12], %f7;
	@%p118 bra 	$L__BB1_47;
	setp.eq.s32 	%p119, %r15, 7;
	add.s64 	%rd168, %rd39, %rd41;
	shl.b64 	%rd169, %rd168, 2;
	add.s64 	%rd170, %rd1, %rd169;
	st.global.f32 	[%rd170], %f4;
	st.global.f32 	[%rd170+4], %f5;
	st.global.f32 	[%rd170+8], %f6;
	st.global.f32 	[%rd170+12], %f7;
	@%p119 bra 	$L__BB1_47;
	add.s64 	%rd171, %rd40, %rd41;
	shl.b64 	%rd172, %rd171, 2;
	add.s64 	%rd173, %rd1, %rd172;
	st.global.f32 	[%rd173], %f4;
	st.global.f32 	[%rd173+4], %f5;
	st.global.f32 	[%rd173+8], %f6;
	st.global.f32 	[%rd173+12], %f7;
$L__BB1_47:
	add.s32 	%r146, %r146, %r2;
	setp.lt.s32 	%p120, %r146, %r14;
	@%p120 bra 	$L__BB1_38;
	bra.uni 	$L__BB1_59;
$L__BB1_48:
	sub.s32 	%r18, %r40, %r3;
	mul.lo.s32 	%r72, %r3, %r39;
	cvt.s64.s32 	%rd42, %r72;
	add.s32 	%r73, %r72, %r39;
	cvt.s64.s32 	%rd43, %r73;
	add.s32 	%r74, %r73, %r39;
	cvt.s64.s32 	%rd44, %r74;
	add.s32 	%r75, %r74, %r39;
	cvt.s64.s32 	%rd45, %r75;
	add.s32 	%r76, %r75, %r39;
	cvt.s64.s32 	%rd46, %r76;
	add.s32 	%r77, %r76, %r39;
	cvt.s64.s32 	%rd47, %r77;
	add.s32 	%r78, %r77, %r39;
	cvt.s64.s32 	%rd48, %r78;
	add.s32 	%r79, %r78, %r39;
	cvt.s64.s32 	%rd49, %r79;
	mov.u32 	%r147, %r151;
$L__BB1_49:
	setp.eq.s32 	%p59, %r18, 0;
	shl.b32 	%r80, %r147, 2;
	mul.wide.s32 	%rd120, %r147, 16;
	add.s64 	%rd121, %rd4, %rd120;
	ld.global.nc.v4.f32 	{%f48, %f49, %f50, %f51}, [%rd121];
	add.s64 	%rd122, %rd3, %rd120;
	ld.global.nc.v4.f32 	{%f52, %f53, %f54, %f55}, [%rd122];
	add.f32 	%f56, %f48, %f52;
	abs.f32 	%f57, %f56;
	setp.num.f32 	%p60, %f57, %f57;
	mul.f32 	%f58, %f56, 0f3F000000;
	selp.f32 	%f8, %f58, 0f7FFFFFFF, %p60;
	add.f32 	%f59, %f49, %f53;
	abs.f32 	%f60, %f59;
	setp.num.f32 	%p61, %f60, %f60;
	mul.f32 	%f61, %f59, 0f3F000000;
	selp.f32 	%f9, %f61, 0f7FFFFFFF, %p61;
	add.f32 	%f62, %f50, %f54;
	abs.f32 	%f63, %f62;
	setp.num.f32 	%p62, %f63, %f63;
	mul.f32 	%f64, %f62, 0f3F000000;
	selp.f32 	%f10, %f64, 0f7FFFFFFF, %p62;
	add.f32 	%f65, %f51, %f55;
	abs.f32 	%f66, %f65;
	setp.num.f32 	%p63, %f66, %f66;
	mul.f32 	%f67, %f65, 0f3F000000;
	selp.f32 	%f11, %f67, 0f7FFFFFFF, %p63;
	cvt.s64.s32 	%rd50, %r80;
	or.b32  	%r20, %r80, 1;
	or.b32  	%r21, %r80, 2;
	or.b32  	%r22, %r80, 3;
	@%p59 bra 	$L__BB1_58;
	cvt.u32.u64 	%r81, %rd50;
	setp.eq.s32 	%p64, %r18, 1;
	ld.global.nc.u32 	%r82, [%rd32];
	max.s32 	%r83, %r82, 0;
	add.s64 	%rd123, %rd42, %rd50;
	shl.b64 	%rd124, %rd123, 2;
	add.s64 	%rd125, %rd1, %rd124;
	setp.lt.s32 	%p65, %r81, %r83;
	selp.f32 	%f68, 0f7FFFFFFF, %f8, %p65;
	st.global.f32 	[%rd125], %f68;
	setp.lt.s32 	%p66, %r20, %r83;
	selp.f32 	%f69, 0f7FFFFFFF, %f9, %p66;
	st.global.f32 	[%rd125+4], %f69;
	setp.lt.s32 	%p67, %r21, %r83;
	selp.f32 	%f70, 0f7FFFFFFF, %f10, %p67;
	st.global.f32 	[%rd125+8], %f70;
	setp.lt.s32 	%p68, %r22, %r83;
	selp.f32 	%f71, 0f7FFFFFFF, %f11, %p68;
	st.global.f32 	[%rd125+12], %f71;
	@%p64 bra 	$L__BB1_58;
	setp.eq.s32 	%p69, %r18, 2;
	ld.global.nc.u32 	%r85, [%rd32+4];
	max.s32 	%r86, %r85, 0;
	add.s64 	%rd126, %rd43, %rd50;
	shl.b64 	%rd127, %rd126, 2;
	add.s64 	%rd128, %rd1, %rd127;
	setp.lt.s32 	%p70, %r81, %r86;
	selp.f32 	%f72, 0f7FFFFFFF, %f8, %p70;
	st.global.f32 	[%rd128], %f72;
	setp.lt.s32 	%p71, %r20, %r86;
	selp.f32 	%f73, 0f7FFFFFFF, %f9, %p71;
	st.global.f32 	[%rd128+4], %f73;
	setp.lt.s32 	%p72, %r21, %r86;
	selp.f32 	%f74, 0f7FFFFFFF, %f10, %p72;
	st.global.f32 	[%rd128+8], %f74;
	setp.lt.s32 	%p73, %r22, %r86;
	selp.f32 	%f75, 0f7FFFFFFF, %f11, %p73;
	st.global.f32 	[%rd128+12], %f75;
	@%p69 bra 	$L__BB1_58;
	setp.eq.s32 	%p74, %r18, 3;
	ld.global.nc.u32 	%r88, [%rd32+8];
	max.s32 	%r89, %r88, 0;
	add.s64 	%rd129, %rd44, %rd50;
	shl.b64 	%rd130, %rd129, 2;
	add.s64 	%rd131, %rd1, %rd130;
	setp.lt.s32 	%p75, %r81, %r89;
	selp.f32 	%f76, 0f7FFFFFFF, %f8, %p75;
	st.global.f32 	[%rd131], %f76;
	setp.lt.s32 	%p76, %r20, %r89;
	selp.f32 	%f77, 0f7FFFFFFF, %f9, %p76;
	st.global.f32 	[%rd131+4], %f77;
	setp.lt.s32 	%p77, %r21, %r89;
	selp.f32 	%f78, 0f7FFFFFFF, %f10, %p77;
	st.global.f32 	[%rd131+8], %f78;
	setp.lt.s32 	%p78, %r22, %r89;
	selp.f32 	%f79, 0f7FFFFFFF, %f11, %p78;
	st.global.f32 	[%rd131+12], %f79;
	@%p74 bra 	$L__BB1_58;
	setp.eq.s32 	%p79, %r18, 4;
	ld.global.nc.u32 	%r91, [%rd32+12];
	max.s32 	%r92, %r91, 0;
	add.s64 	%rd132, %rd45, %rd50;
	shl.b64 	%rd133, %rd132, 2;
	add.s64 	%rd134, %rd1, %rd133;
	setp.lt.s32 	%p80, %r81, %r92;
	selp.f32 	%f80, 0f7FFFFFFF, %f8, %p80;
	st.global.f32 	[%rd134], %f80;
	setp.lt.s32 	%p81, %r20, %r92;
	selp.f32 	%f81, 0f7FFFFFFF, %f9, %p81;
	st.global.f32 	[%rd134+4], %f81;
	setp.lt.s32 	%p82, %r21, %r92;
	selp.f32 	%f82, 0f7FFFFFFF, %f10, %p82;
	st.global.f32 	[%rd134+8], %f82;
	setp.lt.s32 	%p83, %r22, %r92;
	selp.f32 	%f83, 0f7FFFFFFF, %f11, %p83;
	st.global.f32 	[%rd134+12], %f83;
	@%p79 bra 	$L__BB1_58;
	setp.eq.s32 	%p84, %r18, 5;
	ld.global.nc.u32 	%r94, [%rd32+16];
	max.s32 	%r95, %r94, 0;
	add.s64 	%rd135, %rd46, %rd50;
	shl.b64 	%rd136, %rd135, 2;
	add.s64 	%rd137, %rd1, %rd136;
	setp.lt.s32 	%p85, %r81, %r95;
	selp.f32 	%f84, 0f7FFFFFFF, %f8, %p85;
	st.global.f32 	[%rd137], %f84;
	setp.lt.s32 	%p86, %r20, %r95;
	selp.f32 	%f85, 0f7FFFFFFF, %f9, %p86;
	st.global.f32 	[%rd137+4], %f85;
	setp.lt.s32 	%p87, %r21, %r95;
	selp.f32 	%f86, 0f7FFFFFFF, %f10, %p87;
	st.global.f32 	[%rd137+8], %f86;
	setp.lt.s32 	%p88, %r22, %r95;
	selp.f32 	%f87, 0f7FFFFFFF, %f11, %p88;
	st.global.f32 	[%rd137+12], %f87;
	@%p84 bra 	$L__BB1_58;
	setp.eq.s32 	%p89, %r18, 6;
	ld.global.nc.u32 	%r97, [%rd32+20];
	max.s32 	%r98, %r97, 0;
	add.s64 	%rd138, %rd47, %rd50;
	shl.b64 	%rd139, %rd138, 2;
	add.s64 	%rd140, %rd1, %rd139;
	setp.lt.s32 	%p90, %r81, %r98;
	selp.f32 	%f88, 0f7FFFFFFF, %f8, %p90;
	st.global.f32 	[%rd140], %f88;
	setp.lt.s32 	%p91, %r20, %r98;
	selp.f32 	%f89, 0f7FFFFFFF, %f9, %p91;
	st.global.f32 	[%rd140+4], %f89;
	setp.lt.s32 	%p92, %r21, %r98;
	selp.f32 	%f90, 0f7FFFFFFF, %f10, %p92;
	st.global.f32 	[%rd140+8], %f90;
	setp.lt.s32 	%p93, %r22, %r98;
	selp.f32 	%f91, 0f7FFFFFFF, %f11, %p93;
	st.global.f32 	[%rd140+12], %f91;
	@%p89 bra 	$L__BB1_58;
	setp.eq.s32 	%p94, %r18, 7;
	ld.global.nc.u32 	%r100, [%rd32+24];
	max.s32 	%r101, %r100, 0;
	add.s64 	%rd141, %rd48, %rd50;
	shl.b64 	%rd142, %rd141, 2;
	add.s64 	%rd143, %rd1, %rd142;
	setp.lt.s32 	%p95, %r81, %r101;
	selp.f32 	%f92, 0f7FFFFFFF, %f8, %p95;
	st.global.f32 	[%rd143], %f92;
	setp.lt.s32 	%p96, %r20, %r101;
	selp.f32 	%f93, 0f7FFFFFFF, %f9, %p96;
	st.global.f32 	[%rd143+4], %f93;
	setp.lt.s32 	%p97, %r21, %r101;
	selp.f32 	%f94, 0f7FFFFFFF, %f10, %p97;
	st.global.f32 	[%rd143+8], %f94;
	setp.lt.s32 	%p98, %r22, %r101;
	selp.f32 	%f95, 0f7FFFFFFF, %f11, %p98;
	st.global.f32 	[%rd143+12], %f95;
	@%p94 bra 	$L__BB1_58;
	ld.global.nc.u32 	%r103, [%rd32+28];
	max.s32 	%r104, %r103, 0;
	add.s64 	%rd144, %rd49, %rd50;
	shl.b64 	%rd145, %rd144, 2;
	add.s64 	%rd146, %rd1, %rd145;
	setp.lt.s32 	%p99, %r81, %r104;
	selp.f32 	%f96, 0f7FFFFFFF, %f8, %p99;
	st.global.f32 	[%rd146], %f96;
	setp.lt.s32 	%p100, %r20, %r104;
	selp.f32 	%f97, 0f7FFFFFFF, %f9, %p100;
	st.global.f32 	[%rd146+4], %f97;
	setp.lt.s32 	%p101, %r21, %r104;
	selp.f32 	%f98, 0f7FFFFFFF, %f10, %p101;
	st.global.f32 	[%rd146+8], %f98;
	setp.lt.s32 	%p102, %r22, %r104;
	selp.f32 	%f99, 0f7FFFFFFF, %f11, %p102;
	st.global.f32 	[%rd146+12], %f99;
$L__BB1_58:
	add.s32 	%r147, %r147, %r2;
	setp.lt.s32 	%p103, %r147, %r14;
	@%p103 bra 	$L__BB1_49;
$L__BB1_59:
	and.b32  	%r115, %r39, -4;
	add.s32 	%r150, %r115, %r151;
	setp.ge.s32 	%p121, %r150, %r39;
	@%p121 bra 	$L__BB1_114;
	setp.ne.s64 	%p122, %rd95, 0;
	@%p122 bra 	$L__BB1_92;
	max.s32 	%r134, %r40, %r3;
	sub.s32 	%r25, %r134, %r3;
	add.s32 	%r26, %r150, %r2;
	max.s32 	%r135, %r39, %r26;
	setp.lt.s32 	%p141, %r26, %r39;
	selp.u32 	%r136, 1, 0, %p141;
	add.s32 	%r137, %r26, %r136;
	sub.s32 	%r138, %r135, %r137;
	div.u32 	%r139, %r138, %r2;
	add.s32 	%r27, %r139, %r136;
	and.b32  	%r140, %r27, 1;
	setp.eq.b32 	%p142, %r140, 1;
	mov.u32 	%r148, %r150;
	@%p142 bra 	$L__BB1_71;
	mul.wide.s32 	%rd179, %r150, 4;
	add.s64 	%rd180, %rd4, %rd179;
	ld.global.nc.f32 	%f137, [%rd180];
	add.s64 	%rd181, %rd3, %rd179;
	ld.global.nc.f32 	%f138, [%rd181];
	add.f32 	%f139, %f137, %f138;
	abs.f32 	%f140, %f139;
	setp.num.f32 	%p143, %f140, %f140;
	mul.f32 	%f141, %f139, 0f3F000000;
	selp.f32 	%f142, %f141, 0f7FFFFFFF, %p143;
	setp.lt.s32 	%p144, %r150, 0;
	selp.f32 	%f12, 0f7FFFFFFF, %f142, %p144;
	setp.eq.s32 	%p145, %r25, 0;
	mov.u32 	%r148, %r26;
	@%p145 bra 	$L__BB1_71;
	mad.lo.s32 	%r141, %r3, %r39, %r150;
	mul.wide.s32 	%rd182, %r141, 4;
	add.s64 	%rd51, %rd1, %rd182;
	st.global.f32 	[%rd51], %f12;
	setp.eq.s32 	%p146, %r25, 1;
	mov.u32 	%r148, %r26;
	@%p146 bra 	$L__BB1_71;
	mul.wide.s32 	%rd52, %r39, 4;
	add.s64 	%rd53, %rd51, %rd52;
	st.global.f32 	[%rd53], %f12;
	setp.eq.s32 	%p147, %r25, 2;
	mov.u32 	%r148, %r26;
	@%p147 bra 	$L__BB1_71;
	add.s64 	%rd54, %rd53, %rd52;
	st.global.f32 	[%rd54], %f12;
	setp.eq.s32 	%p148, %r25, 3;
	mov.u32 	%r148, %r26;
	@%p148 bra 	$L__BB1_71;
	add.s64 	%rd55, %rd54, %rd52;
	st.global.f32 	[%rd55], %f12;
	setp.eq.s32 	%p149, %r25, 4;
	mov.u32 	%r148, %r26;
	@%p149 bra 	$L__BB1_71;
	add.s64 	%rd56, %rd55, %rd52;
	st.global.f32 	[%rd56], %f12;
	setp.eq.s32 	%p150, %r25, 5;
	mov.u32 	%r148, %r26;
	@%p150 bra 	$L__BB1_71;
	add.s64 	%rd57, %rd56, %rd52;
	st.global.f32 	[%rd57], %f12;
	setp.eq.s32 	%p151, %r25, 6;
	mov.u32 	%r148, %r26;
	@%p151 bra 	$L__BB1_71;
	add.s64 	%rd58, %rd57, %rd52;
	st.global.f32 	[%rd58], %f12;
	setp.eq.s32 	%p152, %r25, 7;
	mov.u32 	%r148, %r26;
	@%p152 bra 	$L__BB1_71;
	add.s64 	%rd183, %rd58, %rd52;
	st.global.f32 	[%rd183], %f12;
	mov.u32 	%r148, %r26;
$L__BB1_71:
	setp.eq.s32 	%p153, %r27, 0;
	@%p153 bra 	$L__BB1_114;
	mul.lo.s32 	%r29, %r3, %r39;
	mul.wide.s32 	%rd187, %r2, 4;
	mul.wide.s32 	%rd62, %r39, 4;
$L__BB1_73:
	setp.eq.s32 	%p154, %r25, 0;
	mul.wide.s32 	%rd184, %r148, 4;
	add.s64 	%rd59, %rd4, %rd184;
	ld.global.nc.f32 	%f143, [%rd59];
	add.s64 	%rd60, %rd3, %rd184;
	ld.global.nc.f32 	%f144, [%rd60];
	add.f32 	%f145, %f143, %f144;
	abs.f32 	%f146, %f145;
	setp.num.f32 	%p155, %f146, %f146;
	mul.f32 	%f147, %f145, 0f3F000000;
	selp.f32 	%f148, %f147, 0f7FFFFFFF, %p155;
	setp.lt.s32 	%p156, %r148, 0;
	selp.f32 	%f13, 0f7FFFFFFF, %f148, %p156;
	@%p154 bra 	$L__BB1_82;
	setp.eq.s32 	%p157, %r25, 1;
	add.s32 	%r142, %r29, %r148;
	mul.wide.s32 	%rd185, %r142, 4;
	add.s64 	%rd69, %rd1, %rd185;
	st.global.f32 	[%rd69], %f13;
	@%p157 bra 	$L__BB1_82;
	setp.eq.s32 	%p158, %r25, 2;
	add.s64 	%rd71, %rd69, %rd62;
	st.global.f32 	[%rd71], %f13;
	@%p158 bra 	$L__BB1_82;
	setp.eq.s32 	%p159, %r25, 3;
	add.s64 	%rd72, %rd71, %rd62;
	st.global.f32 	[%rd72], %f13;
	@%p159 bra 	$L__BB1_82;
	setp.eq.s32 	%p160, %r25, 4;
	add.s64 	%rd73, %rd72, %rd62;
	st.global.f32 	[%rd73], %f13;
	@%p160 bra 	$L__BB1_82;
	setp.eq.s32 	%p161, %r25, 5;
	add.s64 	%rd74, %rd73, %rd62;
	st.global.f32 	[%rd74], %f13;
	@%p161 bra 	$L__BB1_82;
	setp.eq.s32 	%p162, %r25, 6;
	add.s64 	%rd75, %rd74, %rd62;
	st.global.f32 	[%rd75], %f13;
	@%p162 bra 	$L__BB1_82;
	setp.eq.s32 	%p163, %r25, 7;
	add.s64 	%rd76, %rd75, %rd62;
	st.global.f32 	[%rd76], %f13;
	@%p163 bra 	$L__BB1_82;
	add.s64 	%rd186, %rd76, %rd62;
	st.global.f32 	[%rd186], %f13;
$L__BB1_82:
	setp.eq.s32 	%p164, %r25, 0;
	add.s32 	%r32, %r148, %r2;
	add.s64 	%rd188, %rd59, %rd187;
	ld.global.nc.f32 	%f149, [%rd188];
	add.s64 	%rd189, %rd60, %rd187;
	ld.global.nc.f32 	%f150, [%rd189];
	add.f32 	%f151, %f149, %f150;
	abs.f32 	%f152, %f151;
	setp.num.f32 	%p165, %f152, %f152;
	mul.f32 	%f153, %f151, 0f3F000000;
	selp.f32 	%f154, %f153, 0f7FFFFFFF, %p165;
	setp.lt.s32 	%p166, %r32, 0;
	selp.f32 	%f14, 0f7FFFFFFF, %f154, %p166;
	@%p164 bra 	$L__BB1_91;
	setp.eq.s32 	%p167, %r25, 1;
	add.s32 	%r143, %r29, %r32;
	mul.wide.s32 	%rd190, %r143, 4;
	add.s64 	%rd61, %rd1, %rd190;
	st.global.f32 	[%rd61], %f14;
	@%p167 bra 	$L__BB1_91;
	setp.eq.s32 	%p168, %r25, 2;
	add.s64 	%rd63, %rd61, %rd62;
	st.global.f32 	[%rd63], %f14;
	@%p168 bra 	$L__BB1_91;
	setp.eq.s32 	%p169, %r25, 3;
	add.s64 	%rd64, %rd63, %rd62;
	st.global.f32 	[%rd64], %f14;
	@%p169 bra 	$L__BB1_91;
	setp.eq.s32 	%p170, %r25, 4;
	add.s64 	%rd65, %rd64, %rd62;
	st.global.f32 	[%rd65], %f14;
	@%p170 bra 	$L__BB1_91;
	setp.eq.s32 	%p171, %r25, 5;
	add.s64 	%rd66, %rd65, %rd62;
	st.global.f32 	[%rd66], %f14;
	@%p171 bra 	$L__BB1_91;
	setp.eq.s32 	%p172, %r25, 6;
	add.s64 	%rd67, %rd66, %rd62;
	st.global.f32 	[%rd67], %f14;
	@%p172 bra 	$L__BB1_91;
	setp.eq.s32 	%p173, %r25, 7;
	add.s64 	%rd68, %rd67, %rd62;
	st.global.f32 	[%rd68], %f14;
	@%p173 bra 	$L__BB1_91;
	add.s64 	%rd191, %rd68, %rd62;
	st.global.f32 	[%rd191], %f14;
$L__BB1_91:
	add.s32 	%r148, %r32, %r2;
	setp.lt.s32 	%p174, %r148, %r39;
	@%p174 bra 	$L__BB1_73;
	bra.uni 	$L__BB1_114;
$L__BB1_92:
	max.s32 	%r116, %r40, %r3;
	sub.s32 	%r33, %r116, %r3;
	mul.lo.s32 	%r34, %r3, %r39;
	mul.wide.s32 	%rd78, %r39, 4;
$L__BB1_93:
	setp.eq.s32 	%p123, %r33, 0;
	mul.wide.s32 	%rd174, %r150, 4;
	add.s64 	%rd175, %rd4, %rd174;
	ld.global.nc.f32 	%f124, [%rd175];
	add.s64 	%rd176, %rd3, %rd174;
	ld.global.nc.f32 	%f125, [%rd176];
	add.f32 	%f126, %f124, %f125;
	abs.f32 	%f127, %f126;
	setp.num.f32 	%p124, %f127, %f127;
	mul.f32 	%f128, %f126, 0f3F000000;
	selp.f32 	%f15, %f128, 0f7FFFFFFF, %p124;
	@%p123 bra 	$L__BB1_102;
	setp.eq.s32 	%p125, %r33, 1;
	ld.global.nc.u32 	%r117, [%rd32];
	max.s32 	%r118, %r117, 0;
	setp.lt.s32 	%p126, %r150, %r118;
	selp.f32 	%f129, 0f7FFFFFFF, %f15, %p126;
	add.s32 	%r119, %r34, %r150;
	mul.wide.s32 	%rd177, %r119, 4;
	add.s64 	%rd77, %rd1, %rd177;
	st.global.f32 	[%rd77], %f129;
	@%p125 bra 	$L__BB1_102;
	setp.eq.s32 	%p127, %r33, 2;
	ld.global.nc.u32 	%r120, [%rd32+4];
	max.s32 	%r121, %r120, 0;
	setp.lt.s32 	%p128, %r150, %r121;
	selp.f32 	%f130, 0f7FFFFFFF, %f15, %p128;
	add.s64 	%rd79, %rd77, %rd78;
	st.global.f32 	[%rd79], %f130;
	@%p127 bra 	$L__BB1_102;
	setp.eq.s32 	%p129, %r33, 3;
	ld.global.nc.u32 	%r122, [%rd32+8];
	max.s32 	%r123, %r122, 0;
	setp.lt.s32 	%p130, %r150, %r123;
	selp.f32 	%f131, 0f7FFFFFFF, %f15, %p130;
	add.s64 	%rd80, %rd79, %rd78;
	st.global.f32 	[%rd80], %f131;
	@%p129 bra 	$L__BB1_102;
	setp.eq.s32 	%p131, %r33, 4;
	ld.global.nc.u32 	%r124, [%rd32+12];
	max.s32 	%r125, %r124, 0;
	setp.lt.s32 	%p132, %r150, %r125;
	selp.f32 	%f132, 0f7FFFFFFF, %f15, %p132;
	add.s64 	%rd81, %rd80, %rd78;
	st.global.f32 	[%rd81], %f132;
	@%p131 bra 	$L__BB1_102;
	setp.eq.s32 	%p133, %r33, 5;
	ld.global.nc.u32 	%r126, [%rd32+16];
	max.s32 	%r127, %r126, 0;
	setp.lt.s32 	%p134, %r150, %r127;
	selp.f32 	%f133, 0f7FFFFFFF, %f15, %p134;
	add.s64 	%rd82, %rd81, %rd78;
	st.global.f32 	[%rd82], %f133;
	@%p133 bra 	$L__BB1_102;
	setp.eq.s32 	%p135, %r33, 6;
	ld.global.nc.u32 	%r128, [%rd32+20];
	max.s32 	%r129, %r128, 0;
	setp.lt.s32 	%p136, %r150, %r129;
	selp.f32 	%f134, 0f7FFFFFFF, %f15, %p136;
	add.s64 	%rd83, %rd82, %rd78;
	st.global.f32 	[%rd83], %f134;
	@%p135 bra 	$L__BB1_102;
	setp.eq.s32 	%p137, %r33, 7;
	ld.global.nc.u32 	%r130, [%rd32+24];
	max.s32 	%r131, %r130, 0;
	setp.lt.s32 	%p138, %r150, %r131;
	selp.f32 	%f135, 0f7FFFFFFF, %f15, %p138;
	add.s64 	%rd84, %rd83, %rd78;
	st.global.f32 	[%rd84], %f135;
	@%p137 bra 	$L__BB1_102;
	ld.global.nc.u32 	%r132, [%rd32+28];
	max.s32 	%r133, %r132, 0;
	setp.lt.s32 	%p139, %r150, %r133;
	selp.f32 	%f136, 0f7FFFFFFF, %f15, %p139;
	add.s64 	%rd178, %rd84, %rd78;
	st.global.f32 	[%rd178], %f136;
$L__BB1_102:
	add.s32 	%r150, %r150, %r2;
	setp.lt.s32 	%p140, %r150, %r39;
	@%p140 bra 	$L__BB1_93;
	bra.uni 	$L__BB1_114;
$L__BB1_103:
	sub.s32 	%r12, %r40, %r3;
	mul.wide.u32 	%rd100, %r3, 4;
	add.s64 	%rd31, %rd2, %rd100;
	mul.lo.s32 	%r13, %r3, %r39;
	mul.wide.s32 	%rd86, %r39, 4;
$L__BB1_104:
	setp.eq.s32 	%p5, %r12, 0;
	mul.wide.s32 	%rd101, %r151, 4;
	add.s64 	%rd102, %rd4, %rd101;
	ld.global.nc.f32 	%f17, [%rd102];
	add.s64 	%rd103, %rd3, %rd101;
	ld.global.nc.f32 	%f18, [%rd103];
	add.f32 	%f19, %f17, %f18;
	abs.f32 	%f20, %f19;
	setp.num.f32 	%p6, %f20, %f20;
	mul.f32 	%f21, %f19, 0f3F000000;
	selp.f32 	%f16, %f21, 0f7FFFFFFF, %p6;
	@%p5 bra 	$L__BB1_113;
	setp.eq.s32 	%p7, %r12, 1;
	ld.global.nc.u32 	%r46, [%rd31];
	max.s32 	%r47, %r46, 0;
	setp.lt.s32 	%p8, %r151, %r47;
	selp.f32 	%f22, 0f7FFFFFFF, %f16, %p8;
	add.s32 	%r48, %r13, %r151;
	mul.wide.s32 	%rd104, %r48, 4;
	add.s64 	%rd85, %rd1, %rd104;
	st.global.f32 	[%rd85], %f22;
	@%p7 bra 	$L__BB1_113;
	setp.eq.s32 	%p9, %r12, 2;
	ld.global.nc.u32 	%r49, [%rd31+4];
	max.s32 	%r50, %r49, 0;
	setp.lt.s32 	%p10, %r151, %r50;
	selp.f32 	%f23, 0f7FFFFFFF, %f16, %p10;
	add.s64 	%rd87, %rd85, %rd86;
	st.global.f32 	[%rd87], %f23;
	@%p9 bra 	$L__BB1_113;
	setp.eq.s32 	%p11, %r12, 3;
	ld.global.nc.u32 	%r51, [%rd31+8];
	max.s32 	%r52, %r51, 0;
	setp.lt.s32 	%p12, %r151, %r52;
	selp.f32 	%f24, 0f7FFFFFFF, %f16, %p12;
	add.s64 	%rd88, %rd87, %rd86;
	st.global.f32 	[%rd88], %f24;
	@%p11 bra 	$L__BB1_113;
	setp.eq.s32 	%p13, %r12, 4;
	ld.global.nc.u32 	%r53, [%rd31+12];
	max.s32 	%r54, %r53, 0;
	setp.lt.s32 	%p14, %r151, %r54;
	selp.f32 	%f25, 0f7FFFFFFF, %f16, %p14;
	add.s64 	%rd89, %rd88, %rd86;
	st.global.f32 	[%rd89], %f25;
	@%p13 bra 	$L__BB1_113;
	setp.eq.s32 	%p15, %r12, 5;
	ld.global.nc.u32 	%r55, [%rd31+16];
	max.s32 	%r56, %r55, 0;
	setp.lt.s32 	%p16, %r151, %r56;
	selp.f32 	%f26, 0f7FFFFFFF, %f16, %p16;
	add.s64 	%rd90, %rd89, %rd86;
	st.global.f32 	[%rd90], %f26;
	@%p15 bra 	$L__BB1_113;
	setp.eq.s32 	%p17, %r12, 6;
	ld.global.nc.u32 	%r57, [%rd31+20];
	max.s32 	%r58, %r57, 0;
	setp.lt.s32 	%p18, %r151, %r58;
	selp.f32 	%f27, 0f7FFFFFFF, %f16, %p18;
	add.s64 	%rd91, %rd90, %rd86;
	st.global.f32 	[%rd91], %f27;
	@%p17 bra 	$L__BB1_113;
	setp.eq.s32 	%p19, %r12, 7;
	ld.global.nc.u32 	%r59, [%rd31+24];
	max.s32 	%r60, %r59, 0;
	setp.lt.s32 	%p20, %r151, %r60;
	selp.f32 	%f28, 0f7FFFFFFF, %f16, %p20;
	add.s64 	%rd92, %rd91, %rd86;
	st.global.f32 	[%rd92], %f28;
	@%p19 bra 	$L__BB1_113;
	ld.global.nc.u32 	%r61, [%rd31+28];
	max.s32 	%r62, %r61, 0;
	setp.lt.s32 	%p21, %r151, %r62;
	selp.f32 	%f29, 0f7FFFFFFF, %f16, %p21;
	add.s64 	%rd105, %rd92, %rd86;
	st.global.f32 	[%rd105], %f29;
$L__BB1_113:
	add.s32 	%r151, %r151, %r2;
	setp.lt.s32 	%p22, %r151, %r39;
	@%p22 bra 	$L__BB1_104;
$L__BB1_114:
	ret;

}
	// .globl	medprice_many_series_one_param_f32
.visible .entry medprice_many_series_one_param_f32(
	.param .u64 .ptr .align 1 medprice_many_series_one_param_f32_param_0,
	.param .u64 .ptr .align 1 medprice_many_series_one_param_f32_param_1,
	.param .u32 medprice_many_series_one_param_f32_param_2,
	.param .u32 medprice_many_series_one_param_f32_param_3,
	.param .u64 .ptr .align 1 medprice_many_series_one_param_f32_param_4,
	.param .u64 .ptr .align 1 medprice_many_series_one_param_f32_param_5
)
.maxntid 256
.minnctapersm 2
{
	.reg .pred 	%p<18>;
	.reg .b32 	%r<59>;
	.reg .b32 	%f<31>;
	.reg .b64 	%rd<41>;

	ld.param.u64 	%rd5, [medprice_many_series_one_param_f32_param_0];
	ld.param.u64 	%rd6, [medprice_many_series_one_param_f32_param_1];
	ld.param.u32 	%r34, [medprice_many_series_one_param_f32_param_2];
	ld.param.u32 	%r35, [medprice_many_series_one_param_f32_param_3];
	ld.param.u64 	%rd4, [medprice_many_series_one_param_f32_param_4];
	ld.param.u64 	%rd7, [medprice_many_series_one_param_f32_param_5];
	cvta.to.global.u64 	%rd1, %rd7;
	cvta.to.global.u64 	%rd2, %rd6;
	cvta.to.global.u64 	%rd3, %rd5;
	mov.u32 	%r36, %ctaid.x;
	mov.u32 	%r37, %ntid.x;
	mul.lo.s32 	%r1, %r36, %r37;
	mov.u32 	%r2, %tid.x;
	add.s32 	%r3, %r1, %r2;
	setp.ge.s32 	%p1, %r3, %r34;
	@%p1 bra 	$L__BB2_25;
	setp.eq.s64 	%p2, %rd4, 0;
	mov.b32 	%r49, 0;
	@%p2 bra 	$L__BB2_3;
	cvta.to.global.u64 	%rd8, %rd4;
	mul.wide.s32 	%rd9, %r3, 4;
	add.s64 	%rd10, %rd8, %rd9;
	ld.global.nc.u32 	%r39, [%rd10];
	max.s32 	%r49, %r39, 0;
$L__BB2_3:
	setp.lt.s32 	%p3, %r35, 1;
	@%p3 bra 	$L__BB2_25;
	and.b32  	%r6, %r35, 3;
	setp.lt.u32 	%p4, %r35, 4;
	mov.b32 	%r58, 0;
	@%p4 bra 	$L__BB2_19;
	and.b32  	%r58, %r35, 2147483644;
	add.s32 	%r42, %r2, %r34;
	add.s32 	%r53, %r42, %r1;
	shl.b32 	%r9, %r34, 2;
	shl.b32 	%r43, %r34, 1;
	add.s32 	%r52, %r3, %r43;
	mad.lo.s32 	%r51, %r34, 3, %r3;
	mov.b32 	%r54, 0;
	mov.u32 	%r50, %r3;
$L__BB2_6:
	.pragma "nounroll";
	setp.ge.u32 	%p5, %r54, %r49;
	@%p5 bra 	$L__BB2_8;
	mul.wide.s32 	%rd15, %r50, 4;
	add.s64 	%rd16, %rd1, %rd15;
	mov.b32 	%r44, 2147483647;
	st.global.u32 	[%rd16], %r44;
	bra.uni 	$L__BB2_9;
$L__BB2_8:
	mul.wide.s32 	%rd11, %r50, 4;
	add.s64 	%rd12, %rd3, %rd11;
	ld.global.nc.f32 	%f1, [%rd12];
	add.s64 	%rd13, %rd2, %rd11;
	ld.global.nc.f32 	%f2, [%rd13];
	add.f32 	%f3, %f1, %f2;
	abs.f32 	%f4, %f3;
	setp.num.f32 	%p6, %f4, %f4;
	mul.f32 	%f5, %f3, 0f3F000000;
	selp.f32 	%f6, %f5, 0f7FFFFFFF, %p6;
	add.s64 	%rd14, %rd1, %rd11;
	st.global.f32 	[%rd14], %f6;
$L__BB2_9:
	add.s32 	%r17, %r54, 1;
	setp.lt.u32 	%p7, %r17, %r49;
	@%p7 bra 	$L__BB2_11;
	mul.wide.s32 	%rd17, %r53, 4;
	add.s64 	%rd18, %rd3, %rd17;
	ld.global.nc.f32 	%f7, [%rd18];
	add.s64 	%rd19, %rd2, %rd17;
	ld.global.nc.f32 	%f8, [%rd19];
	add.f32 	%f9, %f7, %f8;
	abs.f32 	%f10, %f9;
	setp.num.f32 	%p8, %f10, %f10;
	mul.f32 	%f11, %f9, 0f3F000000;
	selp.f32 	%f12, %f11, 0f7FFFFFFF, %p8;
	add.s64 	%rd20, %rd1, %rd17;
	st.global.f32 	[%rd20], %f12;
	bra.uni 	$L__BB2_12;
$L__BB2_11:
	mul.wide.s32 	%rd21, %r53, 4;
	add.s64 	%rd22, %rd1, %rd21;
	mov.b32 	%r45, 2147483647;
	st.global.u32 	[%rd22], %r45;
$L__BB2_12:
	add.s32 	%r18, %r17, 1;
	setp.lt.u32 	%p9, %r18, %r49;
	@%p9 bra 	$L__BB2_14;
	mul.wide.s32 	%rd23, %r52, 4;
	add.s64 	%rd24, %rd3, %rd23;
	ld.global.nc.f32 	%f13, [%rd24];
	add.s64 	%rd25, %rd2, %rd23;
	ld.global.nc.f32 	%f14, [%rd25];
	add.f32 	%f15, %f13, %f14;
	abs.f32 	%f16, %f15;
	setp.num.f32 	%p10, %f16, %f16;
	mul.f32 	%f17, %f15, 0f3F000000;
	selp.f32 	%f18, %f17, 0f7FFFFFFF, %p10;
	add.s64 	%rd26, %rd1, %rd23;
	st.global.f32 	[%rd26], %f18;
	bra.uni 	$L__BB2_15;
$L__BB2_14:
	mul.wide.s32 	%rd27, %r52, 4;
	add.s64 	%rd28, %rd1, %rd27;
	mov.b32 	%r46, 2147483647;
	st.global.u32 	[%rd28], %r46;
$L__BB2_15:
	add.s32 	%r19, %r18, 1;
	setp.lt.u32 	%p11, %r19, %r49;
	@%p11 bra 	$L__BB2_17;
	mul.wide.s32 	%rd29, %r51, 4;
	add.s64 	%rd30, %rd3, %rd29;
	ld.global.nc.f32 	%f19, [%rd30];
	add.s64 	%rd31, %rd2, %rd29;
	ld.global.nc.f32 	%f20, [%rd31];
	add.f32 	%f21, %f19, %f20;
	abs.f32 	%f22, %f21;
	setp.num.f32 	%p12, %f22, %f22;
	mul.f32 	%f23, %f21, 0f3F000000;
	selp.f32 	%f24, %f23, 0f7FFFFFFF, %p12;
	add.s64 	%rd32, %rd1, %rd29;
	st.global.f32 	[%rd32], %f24;
	bra.uni 	$L__BB2_18;
$L__BB2_17:
	mul.wide.s32 	%rd33, %r51, 4;
	add.s64 	%rd34, %rd1, %rd33;
	mov.b32 	%r47, 2147483647;
	st.global.u32 	[%rd34], %r47;
$L__BB2_18:
	add.s32 	%r53, %r53, %r9;
	add.s32 	%r52, %r52, %r9;
	add.s32 	%r51, %r51, %r9;
	add.s32 	%r50, %r50, %r9;
	add.s32 	%r54, %r19, 1;
	setp.ne.s32 	%p13, %r54, %r58;
	@%p13 bra 	$L__BB2_6;
$L__BB2_19:
	setp.eq.s32 	%p14, %r6, 0;
	@%p14 bra 	$L__BB2_25;
	mad.lo.s32 	%r57, %r58, %r34, %r3;
	neg.s32 	%r56, %r6;
$L__BB2_21:
	.pragma "nounroll";
	setp.lt.u32 	%p15, %r58, %r49;
	@%p15 bra 	$L__BB2_23;
	mul.wide.s32 	%rd35, %r57, 4;
	add.s64 	%rd36, %rd3, %rd35;
	ld.global.nc.f32 	%f25, [%rd36];
	add.s64 	%rd37, %rd2, %rd35;
	ld.global.nc.f32 	%f26, [%rd37];
	add.f32 	%f27, %f25, %f26;
	abs.f32 	%f28, %f27;
	setp.num.f32 	%p16, %f28, %f28;
	mul.f32 	%f29, %f27, 0f3F000000;
	selp.f32 	%f30, %f29, 0f7FFFFFFF, %p16;
	add.s64 	%rd38, %rd1, %rd35;
	st.global.f32 	[%rd38], %f30;
	bra.uni 	$L__BB2_24;
$L__BB2_23:
	mul.wide.s32 	%rd39, %r57, 4;
	add.s64 	%rd40, %rd1, %rd39;
	mov.b32 	%r48, 2147483647;
	st.global.u32 	[%rd40], %r48;
$L__BB2_24:
	add.s32 	%r58, %r58, 1;
	add.s32 	%r57, %r57, %r34;
	add.s32 	%r56, %r56, 1;
	setp.ne.s32 	%p17, %r56, 0;
	@%p17 bra 	$L__BB2_21;
$L__BB2_25:
	ret;

}


// ===== COMPILED SASS (sm_100) =====

	.target	sm_100

	.elftype	@"ET_EXEC"


//--------------------- .note.nv.tkinfo           --------------------------
	.section	.note.nv.tkinfo,"",@"SHT_NOTE"
	.sectionflags	@"SHF_NOTE_NV_TKINFO"
	.tkinfo
        /*0018*/ 	.word	0x00000002
        /*0030*/ 	.string	""
        /*0030*/ 	.string	"ptxas"
        /*0030*/ 	.string	"Cuda compilation tools, release 13.0, V13.0.88"
        /*0030*/ 	.string	"Build cuda_13.0.r13.0/compiler.36424714_0"
        /*0030*/ 	.string	"-arch sm_100 -m 64 "



//--------------------- .note.nv.cuinfo           --------------------------
	.section	.note.nv.cuinfo,"",@"SHT_NOTE"
	.sectionflags	@"SHF_NOTE_NV_CUINFO"
        /*0018*/ 	.short	0x0002
        /*001a*/ 	.short	0x0064
        /*001c*/ 	.short	0x0082
	.zero		2


//--------------------- .nv.info                  --------------------------
	.section	.nv.info,"",@"SHT_CUDA_INFO"
	.align	4


	//----- nvinfo : EIATTR_REGCOUNT
	.align		4
        /*0000*/ 	.byte	0x04, 0x2f
        /*0002*/ 	.short	(.L_1 - .L_0)
	.align		4
.L_0:
        /*0004*/ 	.word	index@(medprice_kernel_f32)
        /*0008*/ 	.word	0x00000020


	//----- nvinfo : EIATTR_FRAME_SIZE
	.align		4
.L_1:
        /*000c*/ 	.byte	0x04, 0x11
        /*000e*/ 	.short	(.L_3 - .L_2)
	.align		4
.L_2:
        /*0010*/ 	.word	index@(medprice_kernel_f32)
        /*0014*/ 	.word	0x00000000


	//----- nvinfo : EIATTR_REGCOUNT
	.align		4
.L_3:
        /*0018*/ 	.byte	0x04, 0x2f
        /*001a*/ 	.short	(.L_5 - .L_4)
	.align		4
.L_4:
        /*001c*/ 	.word	index@(medprice_batch_f32)
        /*0020*/ 	.word	0x00000028


	//----- nvinfo : EIATTR_FRAME_SIZE
	.align		4
.L_5:
        /*0024*/ 	.byte	0x04, 0x11
        /*0026*/ 	.short	(.L_7 - .L_6)
	.align		4
.L_6:
        /*0028*/ 	.word	index@(medprice_batch_f32)
        /*002c*/ 	.word	0x00000000


	//----- nvinfo : EIATTR_REGCOUNT
	.align		4
.L_7:
        /*0030*/ 	.byte	0x04, 0x2f
        /*0032*/ 	.short	(.L_9 - .L_8)
	.align		4
.L_8:
        /*0034*/ 	.word	index@(medprice_many_series_one_param_f32)
        /*0038*/ 	.word	0x00000020


	//----- nvinfo : EIATTR_FRAME_SIZE
	.align		4
.L_9:
        /*003c*/ 	.byte	0x04, 0x11
        /*003e*/ 	.short	(.L_11 - .L_10)
	.align		4
.L_10:
        /*0040*/ 	.word	index@(medprice_many_series_one_param_f32)
        /*0044*/ 	.word	0x00000000


	//----- nvinfo : EIATTR_MIN_STACK_SIZE
	.align		4
.L_11:
        /*0048*/ 	.byte	0x04, 0x12
        /*004a*/ 	.short	(.L_13 - .L_12)
	.align		4
.L_12:
        /*004c*/ 	.word	index@(medprice_many_series_one_param_f32)
        /*0050*/ 	.word	0x00000000


	//----- nvinfo : EIATTR_MIN_STACK_SIZE
	.align		4
.L_13:
        /*0054*/ 	.byte	0x04, 0x12
        /*0056*/ 	.short	(.L_15 - .L_14)
	.align		4
.L_14:
        /*0058*/ 	.word	index@(medprice_batch_f32)
        /*005c*/ 	.word	0x00000000


	//----- nvinfo : EIATTR_MIN_STACK_SIZE
	.align		4
.L_15:
        /*0060*/ 	.byte	0x04, 0x12
        /*0062*/ 	.short	(.L_17 - .L_16)
	.align		4
.L_16:
        /*0064*/ 	.word	index@(medprice_kernel_f32)
        /*0068*/ 	.word	0x00000000
.L_17:


//--------------------- .nv.compat                --------------------------
	.section	.nv.compat,"",@"SHT_CUDA_COMPAT_INFO"
	.align	4
        /*0000*/ 	.byte	0x02, 0x09, 0x00, 0x00, 0x02, 0x02, 0x01, 0x00, 0x02, 0x05, 0x05, 0x00, 0x03, 0x07, 0x01, 0x01
        /*0010*/ 	.byte	0x02, 0x03, 0x00, 0x00, 0x02, 0x06, 0x01, 0x00, 0x04, 0x0b, 0x08, 0x00, 0x09, 0x00, 0x00, 0x00
        /*0020*/ 	.byte	0x00, 0x00, 0x00, 0x00


//--------------------- .nv.info.medprice_many_series_one_param_f32 --------------------------
	.section	.nv.info.medprice_many_series_one_param_f32,"",@"SHT_CUDA_INFO"
	.sectionflags	@""
	.align	4


	//----- nvinfo : EIATTR_CUDA_API_VERSION
	.align		4
        /*0000*/ 	.byte	0x04, 0x37
        /*0002*/ 	.short	(.L_19 - .L_18)
.L_18:
        /*0004*/ 	.word	0x00000082


	//----- nvinfo : EIATTR_KPARAM_INFO
	.align		4
.L_19:
        /*0008*/ 	.byte	0x04, 0x17
        /*000a*/ 	.short	(.L_21 - .L_20)
.L_20:
        /*000c*/ 	.word	0x00000000
        /*0010*/ 	.short	0x0005
        /*0012*/ 	.short	0x0020
        /*0014*/ 	.byte	0x00, 0xf5, 0x21, 0x00


	//----- nvinfo : EIATTR_KPARAM_INFO
	.align		4
.L_21:
        /*0018*/ 	.byte	0x04, 0x17
        /*001a*/ 	.short	(.L_23 - .L_22)
.L_22:
        /*001c*/ 	.word	0x00000000
        /*0020*/ 	.short	0x0004
        /*0022*/ 	.short	0x0018
        /*0024*/ 	.byte	0x00, 0xf5, 0x21, 0x00


	//----- nvinfo : EIATTR_KPARAM_INFO
	.align		4
.L_23:
        /*0028*/ 	.byte	0x04, 0x17
        /*002a*/ 	.short	(.L_25 - .L_24)
.L_24:
        /*002c*/ 	.word	0x00000000
        /*0030*/ 	.short	0x0003
        /*0032*/ 	.short	0x0014
        /*0034*/ 	.byte	0x00, 0xf0, 0x11, 0x00


	//----- nvinfo : EIATTR_KPARAM_INFO
	.align		4
.L_25:
        /*0038*/ 	.byte	0x04, 0x17
        /*003a*/ 	.short	(.L_27 - .L_26)
.L_26:
        /*003c*/ 	.word	0x00000000
        /*0040*/ 	.short	0x0002
        /*0042*/ 	.short	0x0010
        /*0044*/ 	.byte	0x00, 0xf0, 0x11, 0x00


	//----- nvinfo : EIATTR_KPARAM_INFO
	.align		4
.L_27:
        /*0048*/ 	.byte	0x04, 0x17
        /*004a*/ 	.short	(.L_29 - .L_28)
.L_28:
        /*004c*/ 	.word	0x00000000
        /*0050*/ 	.short	0x0001
        /*0052*/ 	.short	0x0008
        /*0054*/ 	.byte	0x00, 0xf5, 0x21, 0x00


	//----- nvinfo : EIATTR_KPARAM_INFO
	.align		4
.L_29:
        /*0058*/ 	.byte	0x04, 0x17
        /*005a*/ 	.short	(.L_31 - .L_30)
.L_30:
        /*005c*/ 	.word	0x00000000
        /*0060*/ 	.short	0x0000
        /*0062*/ 	.short	0x0000
        /*0064*/ 	.byte	0x00, 0xf5, 0x21, 0x00


	//----- nvinfo : EIATTR_SPARSE_MMA_MASK
	.align		4
.L_31:
        /*0068*/ 	.byte	0x03, 0x50
        /*006a*/ 	.short	0x0000


	//----- nvinfo : EIATTR_MAXREG_COUNT
	.align		4
        /*006c*/ 	.byte	0x03, 0x1b
        /*006e*/ 	.short	0x0080


	//----- nvinfo : EIATTR_MERCURY_ISA_VERSION
	.align		4
        /*0070*/ 	.byte	0x03, 0x5f
        /*0072*/ 	.short	0x0101


	//----- nvinfo : EIATTR_VRC_CTA_INIT_COUNT
	.align		4
        /*0074*/ 	.byte	0x02, 0x4a
	.zero		1
	.zero		1


	//----- nvinfo : EIATTR_EXIT_INSTR_OFFSETS
	.align		4
        /*0078*/ 	.byte	0x04, 0x1c
        /*007a*/ 	.short	(.L_33 - .L_32)


	//   ....[0]....
.L_32:
        /*007c*/ 	.word	0x00000090


	//   ....[1]....
        /*0080*/ 	.word	0x00000160


	//   ....[2]....
        /*0084*/ 	.word	0x00000730


	//   ....[3]....
        /*0088*/ 	.word	0x000008c0


	//----- nvinfo : EIATTR_MAX_THREADS
	.align		4
.L_33:
        /*008c*/ 	.byte	0x04, 0x05
        /*008e*/ 	.short	(.L_35 - .L_34)
.L_34:
        /*0090*/ 	.word	0x00000100
        /*0094*/ 	.word	0x00000001
        /*0098*/ 	.word	0x00000001


	//----- nvinfo : EIATTR_CBANK_PARAM_SIZE
	.align		4
.L_35:
        /*009c*/ 	.byte	0x03, 0x19
        /*009e*/ 	.short	0x0028


	//----- nvinfo : EIATTR_PARAM_CBANK
	.align		4
        /*00a0*/ 	.byte	0x04, 0x0a
        /*00a2*/ 	.short	(.L_37 - .L_36)
	.align		4
.L_36:
        /*00a4*/ 	.word	index@(.nv.constant0.medprice_many_series_one_param_f32)
        /*00a8*/ 	.short	0x0380
        /*00aa*/ 	.short	0x0028


	//----- nvinfo : EIATTR_SW_WAR
	.align		4
.L_37:
        /*00ac*/ 	.byte	0x04, 0x36
        /*00ae*/ 	.short	(.L_39 - .L_38)
.L_38:
        /*00b0*/ 	.word	0x00000008
.L_39:


//--------------------- .nv.info.medprice_batch_f32 --------------------------
	.section	.nv.info.medprice_batch_f32,"",@"SHT_CUDA_INFO"
	.sectionflags	@""
	.align	4


	//----- nvinfo : EIATTR_CUDA_API_VERSION
	.align		4
        /*0000*/ 	.byte	0x04, 0x37
        /*0002*/ 	.short	(.L_41 - .L_40)
.L_40:
        /*0004*/ 	.word	0x00000082


	//----- nvinfo : EIATTR_KPARAM_INFO
	.align		4
.L_41:
        /*0008*/ 	.byte	0x04, 0x17
        /*000a*/ 	.short	(.L_43 - .L_42)
.L_42:
        /*000c*/ 	.word	0x00000000
        /*0010*/ 	.short	0x0005
        /*0012*/ 	.short	0x0020
        /*0014*/ 	.byte	0x00, 0xf5, 0x21, 0x00


	//----- nvinfo : EIATTR_KPARAM_INFO
	.align		4
.L_43:
        /*0018*/ 	.byte	0x04, 0x17
        /*001a*/ 	.short	(.L_45 - .L_44)
.L_44:
        /*001c*/ 	.word	0x00000000
        /*0020*/ 	.short	0x0004
        /*0022*/ 	.short	0x0018
        /*0024*/ 	.byte	0x00, 0xf5, 0x21, 0x00


	//----- nvinfo : EIATTR_KPARAM_INFO
	.align		4
.L_45:
        /*0028*/ 	.byte	0x04, 0x17
        /*002a*/ 	.short	(.L_47 - .L_46)
.L_46:
        /*002c*/ 	.word	0x00000000
        /*0030*/ 	.short	0x0003
        /*0032*/ 	.short	0x0014
        /*0034*/ 	.byte	0x00, 0xf0, 0x11, 0x00


	//----- nvinfo : EIATTR_KPARAM_INFO
	.align		4
.L_47:
        /*0038*/ 	.byte	0x04, 0x17
        /*003a*/ 	.short	(.L_49 - .L_48)
.L_48:
        /*003c*/ 	.word	0x00000000
        /*0040*/ 	.short	0x0002
        /*0042*/ 	.short	0x0010
        /*0044*/ 	.byte	0x00, 0xf0, 0x11, 0x00


	//----- nvinfo : EIATTR_KPARAM_INFO
	.align		4
.L_49:
        /*0048*/ 	.byte	0x04, 0x17
        /*004a*/ 	.short	(.L_51 - .L_50)
.L_50:
        /*004c*/ 	.word	0x00000000
        /*0050*/ 	.short	0x0001
        /*0052*/ 	.short	0x0008
        /*0054*/ 	.byte	0x00, 0xf5, 0x21, 0x00


	//----- nvinfo : EIATTR_KPARAM_INFO
	.align		4
.L_51:
        /*0058*/ 	.byte	0x04, 0x17
        /*005a*/ 	.short	(.L_53 - .L_52)
.L_52:
        /*005c*/ 	.word	0x00000000
        /*0060*/ 	.short	0x0000
        /*0062*/ 	.short	0x0000
        /*0064*/ 	.byte	0x00, 0xf5, 0x21, 0x00


	//----- nvinfo : EIATTR_SPARSE_MMA_MASK
	.align		4
.L_53:
        /*0068*/ 	.byte	0x03, 0x50
        /*006a*/ 	.short	0x0000


	//----- nvinfo : EIATTR_MAXREG_COUNT
	.align		4
        /*006c*/ 	.byte	0x03, 0x1b
        /*006e*/ 	.short	0x0080


	//----- nvinfo : EIATTR_MERCURY_ISA_VERSION
	.align		4
        /*0070*/ 	.byte	0x03, 0x5f
        /*0072*/ 	.short	0x0101


	//----- nvinfo : EIATTR_VRC_CTA_INIT_COUNT
	.align		4
        /*0074*/ 	.byte	0x02, 0x4a
	.zero		1
	.zero		1


	//----- nvinfo : EIATTR_EXIT_INSTR_OFFSETS
	.align		4
        /*0078*/ 	.byte	0x04, 0x1c
        /*007a*/ 	.short	(.L_55 - .L_54)


	//   ....[0]....
.L_54:
        /*007c*/ 	.word	0x00000070


	//   ....[1]....
        /*0080*/ 	.word	0x00000160


	//   ....[2]....
        /*0084*/ 	.word	0x00000710


	//   ....[3]....
        /*0088*/ 	.word	0x00000d10


	//   ....[4]....
        /*008c*/ 	.word	0x00001250


	//   ....[5]....
        /*0090*/ 	.word	0x000027f0


	//   ....[6]....
        /*0094*/ 	.word	0x00002dd0


	//   ....[7]....
        /*0098*/ 	.word	0x000033d0


	//   ....[8]....
        /*009c*/ 	.word	0x00003910


	//----- nvinfo : EIATTR_MAX_THREADS
	.align		4
.L_55:
        /*00a0*/ 	.byte	0x04, 0x05
        /*00a2*/ 	.short	(.L_57 - .L_56)
.L_56:
        /*00a4*/ 	.word	0x00000100
        /*00a8*/ 	.word	0x00000001
        /*00ac*/ 	.word	0x00000001


	//----- nvinfo : EIATTR_CRS_STACK_SIZE
	.align		4
.L_57:
        /*00b0*/ 	.byte	0x04, 0x1e
        /*00b2*/ 	.short	(.L_59 - .L_58)
.L_58:
        /*00b4*/ 	.word	0x00000000


	//----- nvinfo : EIATTR_CBANK_PARAM_SIZE
	.align		4
.L_59:
        /*00b8*/ 	.byte	0x03, 0x19
        /*00ba*/ 	.short	0x0028


	//----- nvinfo : EIATTR_PARAM_CBANK
	.align		4
        /*00bc*/ 	.byte	0x04, 0x0a
        /*00be*/ 	.short	(.L_61 - .L_60)
	.align		4
.L_60:
        /*00c0*/ 	.word	index@(.nv.constant0.medprice_batch_f32)
        /*00c4*/ 	.short	0x0380
        /*00c6*/ 	.short	0x0028


	//----- nvinfo : EIATTR_SW_WAR
	.align		4
.L_61:
        /*00c8*/ 	.byte	0x04, 0x36
        /*00ca*/ 	.short	(.L_63 - .L_62)
.L_62:
        /*00cc*/ 	.word	0x00000008
.L_63:


//--------------------- .nv.info.medprice_kernel_f32 --------------------------
	.section	.nv.info.medprice_kernel_f32,"",@"SHT_CUDA_INFO"
	.sectionflags	@""
	.align	4


	//----- nvinfo : EIATTR_CUDA_API_VERSION
	.align		4
        /*0000*/ 	.byte	0x04, 0x37
        /*0002*/ 	.short	(.L_65 - .L_64)
.L_64:
        /*0004*/ 	.word	0x00000082


	//----- nvinfo : EIATTR_KPARAM_INFO
	.align		4
.L_65:
        /*0008*/ 	.byte	0x04, 0x17
        /*000a*/ 	.short	(.L_67 - .L_66)
.L_66:
        /*000c*/ 	.word	0x00000000
        /*0010*/ 	.short	0x0004
        /*0012*/ 	.short	0x0018
        /*0014*/ 	.byte	0x00, 0xf5, 0x21, 0x00


	//----- nvinfo : EIATTR_KPARAM_INFO
	.align		4
.L_67:
        /*0018*/ 	.byte	0x04, 0x17
        /*001a*/ 	.short	(.L_69 - .L_68)
.L_68:
        /*001c*/ 	.word	0x00000000
        /*0020*/ 	.short	0x0003
        /*0022*/ 	.short	0x0014
        /*0024*/ 	.byte	0x00, 0xf0, 0x11, 0x00


	//----- nvinfo : EIATTR_KPARAM_INFO
	.align		4
.L_69:
        /*0028*/ 	.byte	0x04, 0x17
        /*002a*/ 	.short	(.L_71 - .L_70)
.L_70:
        /*002c*/ 	.word	0x00000000
        /*0030*/ 	.short	0x0002
        /*0032*/ 	.short	0x0010
        /*0034*/ 	.byte	0x00, 0xf0, 0x11, 0x00


	//----- nvinfo : EIATTR_KPARAM_INFO
	.align		4
.L_71:
        /*0038*/ 	.byte	0x04, 0x17
        /*003a*/ 	.short	(.L_73 - .L_72)
.L_72:
        /*003c*/ 	.word	0x00000000
        /*0040*/ 	.short	0x0001
        /*0042*/ 	.short	0x0008
        /*0044*/ 	.byte	0x00, 0xf5, 0x21, 0x00


	//----- nvinfo : EIATTR_KPARAM_INFO
	.align		4
.L_73:
        /*0048*/ 	.byte	0x04, 0x17
        /*004a*/ 	.short	(.L_75 - .L_74)
.L_74:
        /*004c*/ 	.word	0x00000000
        /*0050*/ 	.short	0x0000
        /*0052*/ 	.short	0x0000
        /*0054*/ 	.byte	0x00, 0xf5, 0x21, 0x00


	//----- nvinfo : EIATTR_SPARSE_MMA_MASK
	.align		4
.L_75:
        /*0058*/ 	.byte	0x03, 0x50
        /*005a*/ 	.short	0x0000


	//----- nvinfo : EIATTR_MAXREG_COUNT
	.align		4
        /*005c*/ 	.byte	0x03, 0x1b
        /*005e*/ 	.short	0x0080


	//----- nvinfo : EIATTR_MERCURY_ISA_VERSION
	.align		4
        /*0060*/ 	.byte	0x03, 0x5f
        /*0062*/ 	.short	0x0101


	//----- nvinfo : EIATTR_VRC_CTA_INIT_COUNT
	.align		4
        /*0064*/ 	.byte	0x02, 0x4a
	.zero		1
	.zero		1


	//----- nvinfo : EIATTR_EXIT_INSTR_OFFSETS
	.align		4
        /*0068*/ 	.byte	0x04, 0x1c
        /*006a*/ 	.short	(.L_77 - .L_76)


	//   ....[0]....
.L_76:
        /*006c*/ 	.word	0x00000060


	//   ....[1]....
        /*0070*/ 	.word	0x00000bf0


	//   ....[2]....
        /*0074*/ 	.word	0x00000e90


	//   ....[3]....
        /*0078*/ 	.word	0x00001200


	//   ....[4]....
        /*007c*/ 	.word	0x000014c0


	//   ....[5]....
        /*0080*/ 	.word	0x000014f0


	//   ....[6]....
        /*0084*/ 	.word	0x00001850


	//   ....[7]....
        /*0088*/ 	.word	0x00001b10


	//----- nvinfo : EIATTR_MAX_THREADS
	.align		4
.L_77:
        /*008c*/ 	.byte	0x04, 0x05
        /*008e*/ 	.short	(.L_79 - .L_78)
.L_78:
        /*0090*/ 	.word	0x00000100
        /*0094*/ 	.word	0x00000001
        /*0098*/ 	.word	0x00000001


	//----- nvinfo : EIATTR_CRS_STACK_SIZE
	.align		4
.L_79:
        /*009c*/ 	.byte	0x04, 0x1e
        /*009e*/ 	.short	(.L_81 - .L_80)
.L_80:
        /*00a0*/ 	.word	0x00000000


	//----- nvinfo : EIATTR_CBANK_PARAM_SIZE
	.align		4
.L_81:
        /*00a4*/ 	.byte	0x03, 0x19
        /*00a6*/ 	.short	0x0020


	//----- nvinfo : EIATTR_PARAM_CBANK
	.align		4
        /*00a8*/ 	.byte	0x04, 0x0a
        /*00aa*/ 	.short	(.L_83 - .L_82)
	.align		4
.L_82:
        /*00ac*/ 	.word	index@(.nv.constant0.medprice_kernel_f32)
        /*00b0*/ 	.short	0x0380
        /*00b2*/ 	.short	0x0020


	//----- nvinfo : EIATTR_SW_WAR
	.align		4
.L_83:
        /*00b4*/ 	.byte	0x04, 0x36
        /*00b6*/ 	.short	(.L_85 - .L_84)
.L_84:
        /*00b8*/ 	.word	0x00000008
.L_85:


//--------------------- .nv.callgraph             --------------------------
	.section	.nv.callgraph,"",@"SHT_CUDA_CALLGRAPH"
	.align	4
	.sectionentsize	8
	.align		4
        /*0000*/ 	.word	0x00000000
	.align		4
        /*0004*/ 	.word	0xffffffff
	.align		4
        /*0008*/ 	.word	0x00000000
	.align		4
        /*000c*/ 	.word	0xfffffffe
	.align		4
        /*0010*/ 	.word	0x00000000
	.align		4
        /*0014*/ 	.word	0xfffffffd
	.align		4
        /*0018*/ 	.word	0x00000000
	.align		4
        /*001c*/ 	.word	0xfffffffc


//--------------------- .text.medprice_many_series_one_param_f32 --------------------------
	.section	.text.medprice_many_series_one_param_f32,"ax",@progbits
	.align	128
        .global         medprice_many_series_one_param_f32
        .type           medprice_many_series_one_param_f32,@function
        .size           medprice_many_series_one_param_f32,(.L_x_58 - medprice_many_series_one_param_f32)
        .other          medprice_many_series_one_param_f32,@"STO_CUDA_ENTRY STV_DEFAULT"
medprice_many_series_one_param_f32:
.text.medprice_many_series_one_param_f32:
[----:B------:R-:W-:Y:S01]  /*0000*/  LDC R1, c[0x0][0x37c] ;  /* 0x0000df00ff017b82 */ /* 0x000fe20000000800 */
[----:B------:R-:W0:Y:S07]  /*0010*/  S2R R27, SR_TID.X ;  /* 0x00000000001b7919 */ /* 0x000e2e0000002100 */
[----:B------:R-:W1:Y:S01]  /*0020*/  S2UR UR5, SR_CTAID.X ;  /* 0x00000000000579c3 */ /* 0x000e620000002500 */
[----:B------:R-:W1:Y:S01]  /*0030*/  LDCU UR4, c[0x0][0x360] ;  /* 0x00006c00ff0477ac */ /* 0x000e620008000800 */
[----:B------:R-:W2:Y:S02]  /*0040*/  LDCU UR6, c[0x0][0x390] ;  /* 0x00007200ff0677ac */ /* 0x000ea40008000800 */
[----:B--2---:R-:W-:Y:S01]  /*0050*/  MOV R16, UR6 ;  /* 0x0000000600107c02 */ /* 0x004fe20008000f00 */
[----:B-1----:R-:W-:-:S06]  /*0060*/  UIMAD UR5, UR5, UR4, URZ ;  /* 0x00000004050572a4 */ /* 0x002fcc000f8e02ff */
[----:B0-----:R-:W-:-:S04]  /*0070*/  IADD3 R2, PT, PT, R27, UR5, RZ ;  /* 0x000000051b027c10 */ /* 0x001fc8000fffe0ff */
[----:B------:R-:W-:-:S13]  /*0080*/  ISETP.GE.AND P0, PT, R2, R16, PT ;  /* 0x000000100200720c */ /* 0x000fda0003f06270 */
[----:B------:R-:W-:Y:S05]  /*0090*/  @P0 EXIT ;  /* 0x000000000000094d */ /* 0x000fea0003800000 */
[----:B------:R-:W0:Y:S01]  /*00a0*/  LDCU.64 UR6, c[0x0][0x398] ;  /* 0x00007300ff0677ac */ /* 0x000e220008000a00 */
[----:B------:R-:W1:Y:S01]  /*00b0*/  LDC R0, c[0x0][0x394] ;  /* 0x0000e500ff007b82 */ /* 0x000e620000000800 */
[----:B------:R-:W-:Y:S01]  /*00c0*/  IMAD.MOV.U32 R3, RZ, RZ, RZ ;  /* 0x000000ffff037224 */ /* 0x000fe200078e00ff */
[----:B------:R-:W2:Y:S01]  /*00d0*/  LDCU.64 UR8, c[0x0][0x358] ;  /* 0x00006b00ff0877ac */ /* 0x000ea20008000a00 */
[----:B0-----:R-:W-:-:S04]  /*00e0*/  UISETP.NE.U32.AND UP0, UPT, UR6, URZ, UPT ;  /* 0x000000ff0600728c */ /* 0x001fc8000bf05070 */
[----:B------:R-:W-:Y:S01]  /*00f0*/  UISETP.NE.AND.EX UP0, UPT, UR7, URZ, UPT, UP0 ;  /* 0x000000ff0700728c */ /* 0x000fe2000bf05300 */
[----:B-1----:R-:W-:-:S08]  /*0100*/  ISETP.GE.AND P0, PT, R0, 0x1, PT ;  /* 0x000000010000780c */ /* 0x002fd00003f06270 */
[----:B--2---:R-:W-:Y:S05]  /*0110*/  BRA.U !UP0, `(.L_x_0) ;  /* 0x0000000108107547 */ /* 0x004fea000b800000 */
[----:B------:R-:W0:Y:S02]  /*0120*/  LDC.64 R4, c[0x0][0x398] ;  /* 0x0000e600ff047b82 */ /* 0x000e240000000a00 */
[----:B0-----:R-:W-:-:S06]  /*0130*/  IMAD.WIDE R4, R2, 0x4, R4 ;  /* 0x0000000402047825 */ /* 0x001fcc00078e0204 */
[----:B------:R-:W2:Y:S02]  /*0140*/  LDG.E.CONSTANT R4, desc[UR8][R4.64] ;  /* 0x0000000804047981 */ /* 0x000ea4000c1e9900 */
[----:B--2---:R-:W-:-:S07]  /*0150*/  VIMNMX R3, PT, PT, RZ, R4, !PT ;  /* 0x00000004ff037248 */ /* 0x004fce0007fe0100 */
.L_x_0:
[----:B------:R-:W-:Y:S05]  /*0160*/  @!P0 EXIT ;  /* 0x000000000000894d */ /* 0x000fea0003800000 */
[C---:B------:R-:W-:Y:S01]  /*0170*/  ISETP.GE.U32.AND P1, PT, R0.reuse, 0x4, PT ;  /* 0x000000040000780c */ /* 0x040fe20003f26070 */
[----:B------:R-:W-:Y:S01]  /*0180*/  HFMA2 R5, -RZ, RZ, 0, 0 ;  /* 0x00000000ff057431 */ /* 0x000fe200000001ff */
[----:B------:R-:W-:-:S04]  /*0190*/  LOP3.LUT R4, R0, 0x3, RZ, 0xc0, !PT ;  /* 0x0000000300047812 */ /* 0x000fc800078ec0ff */
[----:B------:R-:W-:-:S07]  /*01a0*/  ISETP.NE.AND P0, PT, R4, RZ, PT ;  /* 0x000000ff0400720c */ /* 0x000fce0003f05270 */
[----:B------:R-:W-:Y:S06]  /*01b0*/  @!P1 BRA `(.L_x_1) ;  /* 0x00000004005c9947 */ /* 0x000fec0003800000 */
[----:B------:R-:W0:Y:S01]  /*01c0*/  LDC R6, c[0x0][0x390] ;  /* 0x0000e400ff067b82 */ /* 0x000e220000000800 */
[----:B------:R-:W-:Y:S01]  /*01d0*/  LOP3.LUT R5, R0, 0x7ffffffc, RZ, 0xc0, !PT ;  /* 0x7ffffffc00057812 */ /* 0x000fe200078ec0ff */
[C-C-:B------:R-:W-:Y:S01]  /*01e0*/  IMAD R7, R16.reuse, 0x2, R2.reuse ;  /* 0x0000000210077824 */ /* 0x140fe200078e0202 */
[C---:B------:R-:W-:Y:S01]  /*01f0*/  IADD3 R27, PT, PT, R16.reuse, UR5, R27 ;  /* 0x00000005101b7c10 */ /* 0x040fe2000fffe01b */
[----:B------:R-:W-:Y:S01]  /*0200*/  IMAD R25, R16, 0x3, R2 ;  /* 0x0000000310197824 */ /* 0x000fe200078e0202 */
[----:B------:R-:W-:Y:S01]  /*0210*/  MOV R0, R2 ;  /* 0x0000000200007202 */ /* 0x000fe20000000f00 */
[----:B------:R-:W1:Y:S01]  /*0220*/  LDCU.64 UR10, c[0x0][0x3a0] ;  /* 0x00007400ff0a77ac */ /* 0x000e620008000a00 */
[----:B------:R-:W-:-:S05]  /*0230*/  UMOV UR4, URZ ;  /* 0x000000ff00047c82 */ /* 0x000fca0008000000 */
.L_x_2:
[----:B------:R-:W2:Y:S01]  /*0240*/  LDC.64 R22, c[0x0][0x380] ;  /* 0x0000e000ff167b82 */ /* 0x000ea20000000a00 */
[----:B------:R-:W-:Y:S02]  /*0250*/  UIADD3 UR6, UPT, UPT, UR4, 0x1, URZ ;  /* 0x0000000104067890 */ /* 0x000fe4000fffe0ff */
[----:B------:R-:W-:Y:S01]  /*0260*/  ISETP.LE.U32.AND P4, PT, R3, UR4, PT ;  /* 0x0000000403007c0c */ /* 0x000fe2000bf83070 */
[----:B------:R-:W-:-:S03]  /*0270*/  UIADD3 UR7, UPT, UPT, UR4, 0x3, URZ ;  /* 0x0000000304077890 */ /* 0x000fc6000fffe0ff */
[----:B------:R-:W-:Y:S01]  /*0280*/  ISETP.LE.U32.AND P3, PT, R3, UR6, PT ;  /* 0x0000000603007c0c */ /* 0x000fe2000bf63070 */
[----:B------:R-:W3:Y:S01]  /*0290*/  LDC.64 R8, c[0x0][0x388] ;  /* 0x0000e200ff087b82 */ /* 0x000ee20000000a00 */
[----:B------:R-:W-:-:S07]  /*02a0*/  UIADD3 UR6, UPT, UPT, UR4, 0x2, URZ ;  /* 0x0000000204067890 */ /* 0x000fce000fffe0ff */
[----:B------:R-:W4:Y:S01]  /*02b0*/  LDC.64 R10, c[0x0][0x380] ;  /* 0x0000e000ff0a7b82 */ /* 0x000f220000000a00 */
[----:B------:R-:W-:-:S07]  /*02c0*/  ISETP.LE.U32.AND P2, PT, R3, UR6, PT ;  /* 0x0000000603007c0c */ /* 0x000fce000bf43070 */
[----:B------:R-:W5:Y:S01]  /*02d0*/  LDC.64 R12, c[0x0][0x388] ;  /* 0x0000e200ff0c7b82 */ /* 0x000f620000000a00 */
[----:B--2---:R-:W-:-:S07]  /*02e0*/  @P4 IMAD.WIDE R22, R0, 0x4, R22 ;  /* 0x0000000400164825 */ /* 0x004fce00078e0216 */
[----:B------:R-:W2:Y:S01]  /*02f0*/  LDC.64 R14, c[0x0][0x380] ;  /* 0x0000e000ff0e7b82 */ /* 0x000ea20000000a00 */
[----:B---3--:R-:W-:-:S07]  /*0300*/  @P4 IMAD.WIDE R8, R0, 0x4, R8 ;  /* 0x0000000400084825 */ /* 0x008fce00078e0208 */
[----:B------:R-:W3:Y:S08]  /*0310*/  LDC.64 R16, c[0x0][0x388] ;  /* 0x0000e200ff107b82 */ /* 0x000ef00000000a00 */
[----:B------:R-:W1:Y:S08]  /*0320*/  LDC.64 R18, c[0x0][0x380] ;  /* 0x0000e000ff127b82 */ /* 0x000e700000000a00 */
[----:B------:R-:W0:Y:S01]  /*0330*/  LDC.64 R20, c[0x0][0x388] ;  /* 0x0000e200ff147b82 */ /* 0x000e220000000a00 */
[----:B------:R-:W-:Y:S01]  /*0340*/  ISETP.LE.U32.AND P1, PT, R3, UR7, PT ;  /* 0x0000000703007c0c */ /* 0x000fe2000bf23070 */
[C---:B----4-:R-:W-:Y:S01]  /*0350*/  @P3 IMAD.WIDE R10, R27.reuse, 0x4, R10 ;  /* 0x000000041b0a3825 */ /* 0x050fe200078e020a */
[----:B------:R4:W4:Y:S03]  /*0360*/  @P4 LDG.E.CONSTANT R22, desc[UR8][R22.64] ;  /* 0x0000000816164981 */ /* 0x000926000c1e9900 */
[----:B-----5:R-:W-:Y:S01]  /*0370*/  @P3 IMAD.WIDE R12, R27, 0x4, R12 ;  /* 0x000000041b0c3825 */ /* 0x020fe200078e020c */
[----:B------:R-:W5:Y:S03]  /*0380*/  @P4 LDG.E.CONSTANT R9, desc[UR8][R8.64] ;  /* 0x0000000808094981 */ /* 0x000f66000c1e9900 */
[C---:B--2---:R-:W-:Y:S01]  /*0390*/  @P2 IMAD.WIDE R14, R7.reuse, 0x4, R14 ;  /* 0x00000004070e2825 */ /* 0x044fe200078e020e */
[----:B------:R-:W2:Y:S04]  /*03a0*/  @P3 LDG.E.CONSTANT R10, desc[UR8][R10.64] ;  /* 0x000000080a0a3981 */ /* 0x000ea8000c1e9900 */
[----:B------:R-:W2:Y:S01]  /*03b0*/  @P3 LDG.E.CONSTANT R13, desc[UR8][R12.64] ;  /* 0x000000080c0d3981 */ /* 0x000ea2000c1e9900 */
[----:B---3--:R-:W-:-:S03]  /*03c0*/  @P2 IMAD.WIDE R16, R7, 0x4, R16 ;  /* 0x0000000407102825 */ /* 0x008fc600078e0210 */
[----:B------:R-:W3:Y:S01]  /*03d0*/  @P2 LDG.E.CONSTANT R14, desc[UR8][R14.64] ;  /* 0x000000080e0e2981 */ /* 0x000ee2000c1e9900 */
[----:B-1----:R-:W-:-:S03]  /*03e0*/  @P1 IMAD.WIDE R18, R25, 0x4, R18 ;  /* 0x0000000419121825 */ /* 0x002fc600078e0212 */
[----:B------:R-:W3:Y:S01]  /*03f0*/  @P2 LDG.E.CONSTANT R24, desc[UR8][R16.64] ;  /* 0x0000000810182981 */ /* 0x000ee2000c1e9900 */
[----:B0-----:R-:W-:-:S03]  /*0400*/  @P1 IMAD.WIDE R20, R25, 0x4, R20 ;  /* 0x0000000419141825 */ /* 0x001fc600078e0214 */
[----:B------:R-:W3:Y:S04]  /*0410*/  @P1 LDG.E.CONSTANT R18, desc[UR8][R18.64] ;  /* 0x0000000812121981 */ /* 0x000ee8000c1e9900 */
[----:B------:R0:W3:Y:S01]  /*0420*/  @P1 LDG.E.CONSTANT R21, desc[UR8][R20.64] ;  /* 0x0000000814151981 */ /* 0x0000e2000c1e9900 */
[----:B------:R-:W-:Y:S01]  /*0430*/  @!P4 MOV R29, UR11 ;  /* 0x0000000b001dcc02 */ /* 0x000fe20008000f00 */
[----:B------:R-:W-:Y:S01]  /*0440*/  @!P4 IMAD.U32 R28, RZ, RZ, UR10 ;  /* 0x0000000aff1cce24 */ /* 0x000fe2000f8e00ff */
[----:B------:R-:W-:Y:S02]  /*0450*/  @!P4 MOV R26, 0x7fffffff ;  /* 0x7fffffff001ac802 */ /* 0x000fe40000000f00 */
[----:B----4-:R-:W-:Y:S01]  /*0460*/  @!P3 MOV R23, 0x7fffffff ;  /* 0x7fffffff0017b802 */ /* 0x010fe20000000f00 */
[----:B------:R-:W-:Y:S01]  /*0470*/  UIADD3 UR4, UPT, UPT, UR4, 0x4, URZ ;  /* 0x0000000404047890 */ /* 0x000fe2000fffe0ff */
[----:B------:R-:W-:Y:S01]  /*0480*/  @!P1 MOV R19, 0x7fffffff ;  /* 0x7fffffff00139802 */ /* 0x000fe20000000f00 */
[----:B-----5:R-:W-:Y:S01]  /*0490*/  @P4 FADD R22, R22, R9 ;  /* 0x0000000916164221 */ /* 0x020fe20000000000 */
[----:B------:R-:W-:Y:S01]  /*04a0*/  @!P4 IMAD.WIDE R8, R0, 0x4, R28 ;  /* 0x000000040008c825 */ /* 0x000fe200078e021c */
[----:B------:R-:W-:-:S03]  /*04b0*/  @P4 MOV R28, UR10 ;  /* 0x0000000a001c4c02 */ /* 0x000fc60008000f00 */
[C---:B------:R-:W-:Y:S01]  /*04c0*/  @P4 FSETP.NAN.AND P5, PT, |R22|.reuse, |R22|, PT ;  /* 0x400000161600420b */ /* 0x040fe20003fa8200 */
[----:B------:R-:W-:Y:S01]  /*04d0*/  @P4 FMUL R22, R22, 0.5 ;  /* 0x3f00000016164820 */ /* 0x000fe20000400000 */
[----:B--2---:R-:W-:Y:S01]  /*04e0*/  @P3 FADD R10, R10, R13 ;  /* 0x0000000d0a0a3221 */ /* 0x004fe20000000000 */
[----:B------:R-:W-:-:S03]  /*04f0*/  @P4 IMAD.U32 R29, RZ, RZ, UR11 ;  /* 0x0000000bff1d4e24 */ /* 0x000fc6000f8e00ff */
[----:B------:R-:W-:Y:S01]  /*0500*/  @P4 FSEL R13, R22, +QNAN , !P5 ;  /* 0x7fffffff160d4808 */ /* 0x000fe20006800000 */
[C---:B------:R-:W-:Y:S01]  /*0510*/  @P3 FMUL R12, R10.reuse, 0.5 ;  /* 0x3f0000000a0c3820 */ /* 0x040fe20000400000 */
[----:B------:R-:W-:Y:S01]  /*0520*/  @P3 FSETP.NAN.AND P6, PT, |R10|, |R10|, PT ;  /* 0x4000000a0a00320b */ /* 0x000fe20003fc8200 */
[----:B------:R-:W-:-:S04]  /*0530*/  @P4 IMAD.WIDE R10, R0, 0x4, R28 ;  /* 0x00000004000a4825 */ /* 0x000fc800078e021c */
[----:B---3--:R-:W-:Y:S01]  /*0540*/  @P2 FADD R24, R14, R24 ;  /* 0x000000180e182221 */ /* 0x008fe20000000000 */
[----:B------:R-:W-:Y:S01]  /*0550*/  @!P4 STG.E desc[UR8][R8.64], R26 ;  /* 0x0000001a0800c986 */ /* 0x000fe2000c101908 */
[----:B------:R-:W-:Y:S01]  /*0560*/  @P3 IMAD.WIDE R16, R27, 0x4, R28 ;  /* 0x000000041b103825 */ /* 0x000fe200078e021c */
[----:B0-----:R-:W-:Y:S02]  /*0570*/  @P3 FSEL R20, R12, +QNAN , !P6 ;  /* 0x7fffffff0c143808 */ /* 0x001fe40007000000 */
[----:B------:R0:W-:Y:S01]  /*0580*/  @P4 STG.E desc[UR8][R10.64], R13 ;  /* 0x0000000d0a004986 */ /* 0x0001e2000c101908 */
[----:B------:R-:W-:Y:S01]  /*0590*/  @P1 FADD R18, R18, R21 ;  /* 0x0000001512121221 */ /* 0x000fe20000000000 */
[C---:B------:R-:W-:Y:S01]  /*05a0*/  @P2 FSETP.NAN.AND P4, PT, |R24|.reuse, |R24|, PT ;  /* 0x400000181800220b */ /* 0x040fe20003f88200 */
[----:B------:R-:W-:-:S03]  /*05b0*/  @P2 FMUL R24, R24, 0.5 ;  /* 0x3f00000018182820 */ /* 0x000fc60000400000 */
[C---:B------:R-:W-:Y:S01]  /*05c0*/  @P1 FSETP.NAN.AND P5, PT, |R18|.reuse, |R18|, PT ;  /* 0x400000121200120b */ /* 0x040fe20003fa8200 */
[----:B------:R-:W-:Y:S01]  /*05d0*/  @P1 FMUL R18, R18, 0.5 ;  /* 0x3f00000012121820 */ /* 0x000fe20000400000 */
[----:B------:R1:W-:Y:S01]  /*05e0*/  @P3 STG.E desc[UR8][R16.64], R20 ;  /* 0x0000001410003986 */ /* 0x0003e2000c101908 */
[----:B------:R-:W-:-:S04]  /*05f0*/  @!P3 IMAD.WIDE R14, R27, 0x4, R28 ;  /* 0x000000041b0eb825 */ /* 0x000fc800078e021c */
[----:B0-----:R-:W-:Y:S01]  /*0600*/  @P2 IMAD.WIDE R12, R7, 0x4, R28 ;  /* 0x00000004070c2825 */ /* 0x001fe200078e021c */
[----:B------:R-:W-:-:S03]  /*0610*/  @P1 FSEL R18, R18, +QNAN , !P5 ;  /* 0x7fffffff12121808 */ /* 0x000fc60006800000 */
[----:B------:R-:W-:Y:S02]  /*0620*/  @!P2 IMAD.MOV.U32 R21, RZ, RZ, 0x7fffffff ;  /* 0x7fffffffff15a424 */ /* 0x000fe400078e00ff */
[--C-:B------:R-:W-:Y:S01]  /*0630*/  @!P2 IMAD.WIDE R10, R7, 0x4, R28.reuse ;  /* 0x00000004070aa825 */ /* 0x100fe200078e021c */
[----:B-1----:R-:W-:Y:S01]  /*0640*/  @P2 FSEL R17, R24, +QNAN , !P4 ;  /* 0x7fffffff18112808 */ /* 0x002fe20006000000 */
[----:B------:R2:W-:Y:S02]  /*0650*/  @!P3 STG.E desc[UR8][R14.64], R23 ;  /* 0x000000170e00b986 */ /* 0x0005e4000c101908 */
[C-C-:B------:R-:W-:Y:S02]  /*0660*/  @P1 IMAD.WIDE R8, R25.reuse, 0x4, R28.reuse ;  /* 0x0000000419081825 */ /* 0x140fe400078e021c */
[----:B------:R2:W-:Y:S02]  /*0670*/  @P2 STG.E desc[UR8][R12.64], R17 ;  /* 0x000000110c002986 */ /* 0x0005e4000c101908 */
[----:B------:R-:W-:-:S02]  /*0680*/  @!P1 IMAD.WIDE R28, R25, 0x4, R28 ;  /* 0x00000004191c9825 */ /* 0x000fc400078e021c */
[----:B------:R2:W-:Y:S04]  /*0690*/  @!P2 STG.E desc[UR8][R10.64], R21 ;  /* 0x000000150a00a986 */ /* 0x0005e8000c101908 */
[----:B------:R2:W-:Y:S04]  /*06a0*/  @P1 STG.E desc[UR8][R8.64], R18 ;  /* 0x0000001208001986 */ /* 0x0005e8000c101908 */
[----:B------:R2:W-:Y:S01]  /*06b0*/  @!P1 STG.E desc[UR8][R28.64], R19 ;  /* 0x000000131c009986 */ /* 0x0005e2000c101908 */
[----:B------:R-:W-:Y:S02]  /*06c0*/  ISETP.NE.AND P1, PT, R5, UR4, PT ;  /* 0x0000000405007c0c */ /* 0x000fe4000bf25270 */
[----:B------:R-:W-:-:S04]  /*06d0*/  MOV R16, R6 ;  /* 0x0000000600107202 */ /* 0x000fc80000000f00 */
[C---:B------:R-:W-:Y:S01]  /*06e0*/  LEA R27, R16.reuse, R27, 0x2 ;  /* 0x0000001b101b7211 */ /* 0x040fe200078e10ff */
[C---:B------:R-:W-:Y:S01]  /*06f0*/  IMAD R0, R16.reuse, 0x4, R0 ;  /* 0x0000000410007824 */ /* 0x040fe200078e0200 */
[C---:B------:R-:W-:Y:S01]  /*0700*/  LEA R7, R16.reuse, R7, 0x2 ;  /* 0x0000000710077211 */ /* 0x040fe200078e10ff */
[----:B------:R-:W-:-:S04]  /*0710*/  IMAD R25, R16, 0x4, R25 ;  /* 0x0000000410197824 */ /* 0x000fc800078e0219 */
[----:B--2---:R-:W-:Y:S05]  /*0720*/  @P1 BRA `(.L_x_2) ;  /* 0xfffffff800c41947 */ /* 0x004fea000383ffff */
.L_x_1:
[----:B------:R-:W-:Y:S05]  /*0730*/  @!P0 EXIT ;  /* 0x000000000000894d */ /* 0x000fea0003800000 */
[----:B------:R-:W0:Y:S01]  /*0740*/  LDC.64 R6, c[0x0][0x3a0] ;  /* 0x0000e800ff067b82 */ /* 0x000e220000000a00 */
[----:B------:R-:W-:Y:S01]  /*0750*/  IMAD R15, R5, R16, R2 ;  /* 0x00000010050f7224 */ /* 0x000fe200078e0202 */
[----:B------:R-:W-:Y:S01]  /*0760*/  IADD3 R4, PT, PT, -R4, RZ, RZ ;  /* 0x000000ff04047210 */ /* 0x000fe20007ffe1ff */
[----:B------:R-:W1:Y:S06]  /*0770*/  LDCU UR4, c[0x0][0x390] ;  /* 0x00007200ff0477ac */ /* 0x000e6c0008000800 */
.L_x_3:
[----:B------:R-:W2:Y:S01]  /*0780*/  LDC.64 R8, c[0x0][0x380] ;  /* 0x0000e000ff087b82 */ /* 0x000ea20000000a00 */
[----:B------:R-:W-:-:S07]  /*0790*/  ISETP.GE.U32.AND P0, PT, R5, R3, PT ;  /* 0x000000030500720c */ /* 0x000fce0003f06070 */
[----:B------:R-:W3:Y:S06]  /*07a0*/  LDC.64 R10, c[0x0][0x388] ;  /* 0x0000e200ff0a7b82 */ /* 0x000eec0000000a00 */
[----:B--2---:R-:W-:-:S06]  /*07b0*/  @P0 IMAD.WIDE R8, R15, 0x4, R8 ;  /* 0x000000040f080825 */ /* 0x004fcc00078e0208 */
[----:B------:R-:W2:Y:S01]  /*07c0*/  @P0 LDG.E.CONSTANT R8, desc[UR8][R8.64] ;  /* 0x0000000808080981 */ /* 0x000ea2000c1e9900 */
[----:B---3--:R-:W-:-:S06]  /*07d0*/  @P0 IMAD.WIDE R10, R15, 0x4, R10 ;  /* 0x000000040f0a0825 */ /* 0x008fcc00078e020a */
[----:B------:R-:W2:Y:S01]  /*07e0*/  @P0 LDG.E.CONSTANT R11, desc[UR8][R10.64] ;  /* 0x000000080a0b0981 */ /* 0x000ea2000c1e9900 */
[----:B0-----:R-:W-:Y:S01]  /*07f0*/  IMAD.WIDE R12, R15, 0x4, R6 ;  /* 0x000000040f0c7825 */ /* 0x001fe200078e0206 */
[----:B------:R-:W-:-:S03]  /*0800*/  @!P0 MOV R19, 0x7fffffff ;  /* 0x7fffffff00138802 */ /* 0x000fc60000000f00 */
[----:B------:R-:W-:Y:S01]  /*0810*/  VIADD R4, R4, 0x1 ;  /* 0x0000000104047836 */ /* 0x000fe20000000000 */
[----:B------:R-:W-:Y:S02]  /*0820*/  IADD3 R5, PT, PT, R5, 0x1, RZ ;  /* 0x0000000105057810 */ /* 0x000fe40007ffe0ff */
[----:B-1----:R-:W-:Y:S01]  /*0830*/  IADD3 R15, PT, PT, R15, UR4, RZ ;  /* 0x000000040f0f7c10 */ /* 0x002fe2000fffe0ff */
[----:B--2---:R-:W-:-:S04]  /*0840*/  @P0 FADD R0, R8, R11 ;  /* 0x0000000b08000221 */ /* 0x004fc80000000000 */
[C---:B------:R-:W-:Y:S01]  /*0850*/  @P0 FMUL R2, R0.reuse, 0.5 ;  /* 0x3f00000000020820 */ /* 0x040fe20000400000 */
[----:B------:R-:W-:-:S04]  /*0860*/  @P0 FSETP.NAN.AND P1, PT, |R0|, |R0|, PT ;  /* 0x400000000000020b */ /* 0x000fc80003f28200 */
[----:B------:R-:W-:-:S05]  /*0870*/  @P0 FSEL R17, R2, +QNAN , !P1 ;  /* 0x7fffffff02110808 */ /* 0x000fca0004800000 */
[----:B------:R2:W-:Y:S04]  /*0880*/  @P0 STG.E desc[UR8][R12.64], R17 ;  /* 0x000000110c000986 */ /* 0x0005e8000c101908 */
[----:B------:R2:W-:Y:S01]  /*0890*/  @!P0 STG.E desc[UR8][R12.64], R19 ;  /* 0x000000130c008986 */ /* 0x0005e2000c101908 */
[----:B------:R-:W-:-:S13]  /*08a0*/  ISETP.NE.AND P0, PT, R4, RZ, PT ;  /* 0x000000ff0400720c */ /* 0x000fda0003f05270 */
[----:B--2---:R-:W-:Y:S05]  /*08b0*/  @P0 BRA `(.L_x_3) ;  /* 0xfffffffc00b00947 */ /* 0x004fea000383ffff */
[----:B------:R-:W-:Y:S05]  /*08c0*/  EXIT ;  /* 0x000000000000794d */ /* 0x000fea0003800000 */
.L_x_4:
[----:B------:R-:W-:-:S00]  /*08d0*/  BRA `(.L_x_4) ;  /* 0xfffffffc00fc7947 */ /* 0x000fc0000383ffff */
[----:B------:R-:W-:-:S00]  /*08e0*/  NOP ;  /* 0x0000000000007918 */ /* 0x000fc00000000000 */
        /* <DEDUP_REMOVED lines=9> */
.L_x_58:


//--------------------- .text.medprice_batch_f32  --------------------------
	.section	.text.medprice_batch_f32,"ax",@progbits
	.align	128
        .global         medprice_batch_f32
        .type           medprice_batch_f32,@function
        .size           medprice_batch_f32,(.L_x_59 - medprice_batch_f32)
        .other          medprice_batch_f32,@"STO_CUDA_ENTRY STV_DEFAULT"
medprice_batch_f32:
.text.medprice_batch_f32:
[----:B------:R-:W-:Y:S01]  /*0000*/  LDC R1, c[0x0][0x37c] ;  /* 0x0000df00ff017b82 */ /* 0x000fe20000000800 */
[----:B------:R-:W0:Y:S01]  /*0010*/  S2R R28, SR_CTAID.Y ;  /* 0x00000000001c7919 */ /* 0x000e220000002600 */
[----:B------:R-:W1:Y:S06]  /*0020*/  LDCU UR9, c[0x0][0x394] ;  /* 0x00007280ff0977ac */ /* 0x000e6c0008000800 */
[----:B------:R-:W2:Y:S01]  /*0030*/  S2UR UR7, SR_CTAID.X ;  /* 0x00000000000779c3 */ /* 0x000ea20000002500 */
[----:B------:R-:W3:Y:S01]  /*0040*/  S2R R19, SR_TID.X ;  /* 0x0000000000137919 */ /* 0x000ee20000002100 */
[----:B0-----:R-:W-:-:S05]  /*0050*/  IMAD.SHL.U32 R28, R28, 0x8, RZ ;  /* 0x000000081c1c7824 */ /* 0x001fca00078e00ff */
[----:B-1----:R-:W-:-:S13]  /*0060*/  ISETP.GE.AND P0, PT, R28, UR9, PT ;  /* 0x000000091c007c0c */ /* 0x002fda000bf06270 */
[----:B--23--:R-:W-:Y:S05]  /*0070*/  @P0 EXIT ;  /* 0x000000000000094d */ /* 0x00cfea0003800000 */
[----:B------:R-:W0:Y:S01]  /*0080*/  LDCU UR4, c[0x0][0x388] ;  /* 0x00007100ff0477ac */ /* 0x000e220008000800 */
[----:B------:R-:W1:Y:S01]  /*0090*/  LDC R26, c[0x0][0x360] ;  /* 0x0000d800ff1a7b82 */ /* 0x000e620000000800 */
[----:B------:R-:W-:Y:S01]  /*00a0*/  BSSY.RECONVERGENT B0, `(.L_x_5) ;  /* 0x0000276000007945 */ /* 0x000fe20003800200 */
[----:B------:R-:W0:Y:S01]  /*00b0*/  LDCU UR5, c[0x0][0x380] ;  /* 0x00007000ff0577ac */ /* 0x000e220008000800 */
[----:B------:R-:W0:Y:S01]  /*00c0*/  LDCU UR6, c[0x0][0x3a0] ;  /* 0x00007400ff0677ac */ /* 0x000e220008000800 */
[----:B------:R-:W2:Y:S01]  /*00d0*/  LDCU UR8, c[0x0][0x370] ;  /* 0x00006e00ff0877ac */ /* 0x000ea20008000800 */
[----:B------:R-:W3:Y:S01]  /*00e0*/  LDCU.64 UR10, c[0x0][0x358] ;  /* 0x00006b00ff0a77ac */ /* 0x000ee20008000a00 */
[----:B-1----:R-:W-:Y:S01]  /*00f0*/  IMAD R19, R26, UR7, R19 ;  /* 0x000000071a137c24 */ /* 0x002fe2000f8e0213 */
[----:B0-----:R-:W-:-:S04]  /*0100*/  ULOP3.LUT UR4, UR6, UR4, UR5, 0xfe, !UPT ;  /* 0x0000000406047292 */ /* 0x001fc8000f8efe05 */
[----:B------:R-:W-:Y:S01]  /*0110*/  ULOP3.LUT UP0, URZ, UR4, 0xf, URZ, 0xc0, !UPT ;  /* 0x0000000f04ff7892 */ /* 0x000fe2000f80c0ff */
[----:B--2---:R-:W-:-:S08]  /*0120*/  IMAD R26, R26, UR8, RZ ;  /* 0x000000081a1a7c24 */ /* 0x004fd0000f8e02ff */
[----:B---3--:R-:W-:Y:S05]  /*0130*/  BRA.U !UP0, `(.L_x_6) ;  /* 0x0000001108487547 */ /* 0x008fea000b800000 */
[----:B------:R-:W0:Y:S02]  /*0140*/  LDC R5, c[0x0][0x390] ;  /* 0x0000e400ff057b82 */ /* 0x000e240000000800 */
[----:B0-----:R-:W-:-:S13]  /*0150*/  ISETP.GE.AND P0, PT, R19, R5, PT ;  /* 0x000000051300720c */ /* 0x001fda0003f06270 */
[----:B------:R-:W-:Y:S05]  /*0160*/  @P0 EXIT ;  /* 0x000000000000094d */ /* 0x000fea0003800000 */
[----:B------:R-:W0:Y:S02]  /*0170*/  LDCU.64 UR4, c[0x0][0x398] ;  /* 0x00007300ff0477ac */ /* 0x000e240008000a00 */
[----:B0-----:R-:W-:-:S04]  /*0180*/  UISETP.NE.U32.AND UP0, UPT, UR4, URZ, UPT ;  /* 0x000000ff0400728c */ /* 0x001fc8000bf05070 */
[----:B------:R-:W-:-:S09]  /*0190*/  UISETP.NE.AND.EX UP0, UPT, UR5, URZ, UPT, UP0 ;  /* 0x000000ff0500728c */ /* 0x000fd2000bf05300 */
[----:B------:R-:W-:Y:S05]  /*01a0*/  BRA.U UP0, `(.L_x_7) ;  /* 0x0000000900dc7547 */ /* 0x000fea000b800000 */
[----:B------:R-:W0:Y:S01]  /*01b0*/  I2F.U32.RP R6, R26 ;  /* 0x0000001a00067306 */ /* 0x000e220000209000 */
[C---:B------:R-:W-:Y:S01]  /*01c0*/  IMAD.IADD R0, R26.reuse, 0x1, R19 ;  /* 0x000000011a007824 */ /* 0x040fe200078e0213 */
[----:B------:R-:W-:Y:S01]  /*01d0*/  ISETP.NE.U32.AND P2, PT, R26, RZ, PT ;  /* 0x000000ff1a00720c */ /* 0x000fe20003f45070 */
[----:B------:R-:W-:Y:S01]  /*01e0*/  IMAD.MOV R9, RZ, RZ, -R26 ;  /* 0x000000ffff097224 */ /* 0x000fe200078e0a1a */
[----:B------:R-:W-:Y:S01]  /*01f0*/  BSSY.RECONVERGENT B1, `(.L_x_8) ;  /* 0x0000050000017945 */ /* 0x000fe20003800200 */
[----:B------:R-:W-:Y:S02]  /*0200*/  IADD3 R12, PT, PT, -R28, UR9, RZ ;  /* 0x000000091c0c7c10 */ /* 0x000fe4000fffe1ff */
[CC--:B------:R-:W-:Y:S02]  /*0210*/  ISETP.GE.AND P0, PT, R0.reuse, R5.reuse, PT ;  /* 0x000000050000720c */ /* 0x0c0fe40003f06270 */
[----:B------:R-:W-:Y:S02]  /*0220*/  VIMNMX R7, PT, PT, R0, R5, !PT ;  /* 0x0000000500077248 */ /* 0x000fe40007fe0100 */
[----:B------:R-:W-:Y:S01]  /*0230*/  SEL R4, RZ, 0x1, P0 ;  /* 0x00000001ff047807 */ /* 0x000fe20000000000 */
[----:B0-----:R-:W0:Y:S03]  /*0240*/  MUFU.RCP R6, R6 ;  /* 0x0000000600067308 */ /* 0x001e260000001000 */
[----:B------:R-:W-:Y:S01]  /*0250*/  IADD3 R7, PT, PT, R7, -R0, -R4 ;  /* 0x8000000007077210 */ /* 0x000fe20007ffe804 */
[----:B0-----:R-:W-:-:S04]  /*0260*/  VIADD R2, R6, 0xffffffe ;  /* 0x0ffffffe06027836 */ /* 0x001fc80000000000 */
[----:B------:R0:W1:Y:S02]  /*0270*/  F2I.FTZ.U32.TRUNC.NTZ R3, R2 ;  /* 0x0000000200037305 */ /* 0x000064000021f000 */
[----:B0-----:R-:W-:Y:S02]  /*0280*/  IMAD.MOV.U32 R2, RZ, RZ, RZ ;  /* 0x000000ffff027224 */ /* 0x001fe400078e00ff */
[----:B-1----:R-:W-:-:S04]  /*0290*/  IMAD R9, R9, R3, RZ ;  /* 0x0000000309097224 */ /* 0x002fc800078e02ff */
[----:B------:R-:W-:-:S06]  /*02a0*/  IMAD.HI.U32 R6, R3, R9, R2 ;  /* 0x0000000903067227 */ /* 0x000fcc00078e0002 */
[----:B------:R-:W-:-:S04]  /*02b0*/  IMAD.HI.U32 R3, R6, R7, RZ ;  /* 0x0000000706037227 */ /* 0x000fc800078e00ff */
[----:B------:R-:W-:-:S04]  /*02c0*/  IMAD.MOV R2, RZ, RZ, -R3 ;  /* 0x000000ffff027224 */ /* 0x000fc800078e0a03 */
[----:B------:R-:W-:-:S05]  /*02d0*/  IMAD R7, R26, R2, R7 ;  /* 0x000000021a077224 */ /* 0x000fca00078e0207 */
[----:B------:R-:W-:-:S13]  /*02e0*/  ISETP.GE.U32.AND P0, PT, R7, R26, PT ;  /* 0x0000001a0700720c */ /* 0x000fda0003f06070 */
[----:B------:R-:W-:Y:S02]  /*02f0*/  @P0 IMAD.IADD R7, R7, 0x1, -R26 ;  /* 0x0000000107070824 */ /* 0x000fe400078e0a1a */
[----:B------:R-:W-:-:S03]  /*0300*/  @P0 VIADD R3, R3, 0x1 ;  /* 0x0000000103030836 */ /* 0x000fc60000000000 */
[----:B------:R-:W-:-:S13]  /*0310*/  ISETP.GE.U32.AND P1, PT, R7, R26, PT ;  /* 0x0000001a0700720c */ /* 0x000fda0003f26070 */
[----:B------:R-:W-:Y:S01]  /*0320*/  @P1 VIADD R3, R3, 0x1 ;  /* 0x0000000103031836 */ /* 0x000fe20000000000 */
[----:B------:R-:W-:-:S05]  /*0330*/  @!P2 LOP3.LUT R3, RZ, R26, RZ, 0x33, !PT ;  /* 0x0000001aff03a212 */ /* 0x000fca00078e33ff */
[----:B------:R-:W-:-:S05]  /*0340*/  IMAD.IADD R2, R4, 0x1, R3 ;  /* 0x0000000104027824 */ /* 0x000fca00078e0203 */
[----:B------:R-:W-:-:S04]  /*0350*/  LOP3.LUT R3, R2, 0x1, RZ, 0xc0, !PT ;  /* 0x0000000102037812 */ /* 0x000fc800078ec0ff */
[----:B------:R-:W-:Y:S01]  /*0360*/  ISETP.NE.U32.AND P0, PT, R3, 0x1, PT ;  /* 0x000000010300780c */ /* 0x000fe20003f05070 */
[----:B------:R-:W-:-:S12]  /*0370*/  IMAD.MOV.U32 R3, RZ, RZ, R19 ;  /* 0x000000ffff037224 */ /* 0x000fd800078e0013 */
[----:B------:R-:W-:Y:S05]  /*0380*/  @!P0 BRA `(.L_x_9) ;  /* 0x0000000000d88947 */ /* 0x000fea0003800000 */
[----:B------:R-:W0:Y:S08]  /*0390*/  LDC.64 R6, c[0x0][0x380] ;  /* 0x0000e000ff067b82 */ /* 0x000e300000000a00 */
[----:B------:R-:W1:Y:S01]  /*03a0*/  LDC.64 R8, c[0x0][0x388] ;  /* 0x0000e200ff087b82 */ /* 0x000e620000000a00 */
[----:B0-----:R-:W-:-:S06]  /*03b0*/  IMAD.WIDE R6, R19, 0x4, R6 ;  /* 0x0000000413067825 */ /* 0x001fcc00078e0206 */
[----:B------:R-:W2:Y:S01]  /*03c0*/  LDG.E.CONSTANT R6, desc[UR10][R6.64] ;  /* 0x0000000a06067981 */ /* 0x000ea2000c1e9900 */
[----:B-1----:R-:W-:-:S06]  /*03d0*/  IMAD.WIDE R8, R19, 0x4, R8 ;  /* 0x0000000413087825 */ /* 0x002fcc00078e0208 */
[----:B------:R-:W2:Y:S01]  /*03e0*/  LDG.E.CONSTANT R9, desc[UR10][R8.64] ;  /* 0x0000000a08097981 */ /* 0x000ea2000c1e9900 */
[----:B------:R-:W-:Y:S02]  /*03f0*/  ISETP.NE.AND P2, PT, R12, RZ, PT ;  /* 0x000000ff0c00720c */ /* 0x000fe40003f45270 */
[----:B------:R-:W-:Y:S01]  /*0400*/  ISETP.GE.AND P1, PT, R19, RZ, PT ;  /* 0x000000ff1300720c */ /* 0x000fe20003f26270 */
[----:B--2---:R-:W-:-:S04]  /*0410*/  FADD R3, R6, R9 ;  /* 0x0000000906037221 */ /* 0x004fc80000000000 */
[C---:B------:R-:W-:Y:S01]  /*0420*/  FMUL R4, R3.reuse, 0.5 ;  /* 0x3f00000003047820 */ /* 0x040fe20000400000 */
[----:B------:R-:W-:-:S04]  /*0430*/  FSETP.NAN.AND P0, PT, |R3|, |R3|, PT ;  /* 0x400000030300720b */ /* 0x000fc80003f08200 */
[----:B------:R-:W-:Y:S01]  /*0440*/  FSEL R4, R4, +QNAN , !P0 ;  /* 0x7fffffff04047808 */ /* 0x000fe20004000000 */
[----:B------:R-:W-:-:S03]  /*0450*/  IMAD.MOV.U32 R3, RZ, RZ, R0 ;  /* 0x000000ffff037224 */ /* 0x000fc600078e0000 */
[----:B------:R-:W-:Y:S01]  /*0460*/  FSEL R11, R4, +QNAN , P1 ;  /* 0x7fffffff040b7808 */ /* 0x000fe20000800000 */
[----:B------:R-:W-:Y:S06]  /*0470*/  @!P2 BRA `(.L_x_9) ;  /* 0x00000000009ca947 */ /* 0x000fec0003800000 */
[----:B------:R-:W0:Y:S01]  /*0480*/  LDC.64 R6, c[0x0][0x3a0] ;  /* 0x0000e800ff067b82 */ /* 0x000e220000000a00 */
[----:B------:R-:W-:Y:S01]  /*0490*/  IMAD R19, R28, R5, R19 ;  /* 0x000000051c137224 */ /* 0x000fe200078e0213 */
[----:B------:R-:W-:Y:S01]  /*04a0*/  ISETP.NE.AND P0, PT, R12, 0x1, PT ;  /* 0x000000010c00780c */ /* 0x000fe20003f05270 */
[----:B------:R-:W-:Y:S02]  /*04b0*/  IMAD.MOV.U32 R3, RZ, RZ, R0 ;  /* 0x000000ffff037224 */ /* 0x000fe400078e0000 */
[----:B0-----:R-:W-:-:S05]  /*04c0*/  IMAD.WIDE R6, R19, 0x4, R6 ;  /* 0x0000000413067825 */ /* 0x001fca00078e0206 */
[----:B------:R0:W-:Y:S05]  /*04d0*/  STG.E desc[UR10][R6.64], R11 ;  /* 0x0000000b06007986 */ /* 0x0001ea000c10190a */
[----:B------:R-:W-:Y:S05]  /*04e0*/  @!P0 BRA `(.L_x_9) ;  /* 0x0000000000808947 */ /* 0x000fea0003800000 */
[----:B0-----:R-:W-:Y:S01]  /*04f0*/  IMAD.WIDE R6, R5, 0x4, R6 ;  /* 0x0000000405067825 */ /* 0x001fe200078e0206 */
[----:B------:R-:W-:-:S03]  /*0500*/  ISETP.NE.AND P0, PT, R12, 0x2, PT ;  /* 0x000000020c00780c */ /* 0x000fc60003f05270 */
[----:B------:R-:W-:Y:S01]  /*0510*/  IMAD.MOV.U32 R3, RZ, RZ, R0 ;  /* 0x000000ffff037224 */ /* 0x000fe200078e0000 */
[----:B------:R1:W-:Y:S09]  /*0520*/  STG.E desc[UR10][R6.64], R11 ;  /* 0x0000000b06007986 */ /* 0x0003f2000c10190a */
[----:B------:R-:W-:Y:S05]  /*0530*/  @!P0 BRA `(.L_x_9) ;  /* 0x00000000006c8947 */ /* 0x000fea0003800000 */
[----:B-1----:R-:W-:Y:S01]  /*0540*/  IMAD.WIDE R6, R5, 0x4, R6 ;  /* 0x0000000405067825 */ /* 0x002fe200078e0206 */
[----:B------:R-:W-:-:S03]  /*0550*/  ISETP.NE.AND P0, PT, R12, 0x3, PT ;  /* 0x000000030c00780c */ /* 0x000fc60003f05270 */
[----:B------:R-:W-:Y:S01]  /*0560*/  IMAD.MOV.U32 R3, RZ, RZ, R0 ;  /* 0x000000ffff037224 */ /* 0x000fe200078e0000 */
[----:B------:R2:W-:Y:S09]  /*0570*/  STG.E desc[UR10][R6.64], R11 ;  /* 0x0000000b06007986 */ /* 0x0005f2000c10190a */
[----:B------:R-:W-:Y:S05]  /*0580*/  @!P0 BRA `(.L_x_9) ;  /* 0x0000000000588947 */ /* 0x000fea0003800000 */
[----:B--2---:R-:W-:Y:S01]  /*0590*/  IMAD.WIDE R6, R5, 0x4, R6 ;  /* 0x0000000405067825 */ /* 0x004fe200078e0206 */
[----:B------:R-:W-:-:S03]  /*05a0*/  ISETP.NE.AND P0, PT, R12, 0x4, PT ;  /* 0x000000040c00780c */ /* 0x000fc60003f05270 */
[----:B------:R-:W-:Y:S01]  /*05b0*/  IMAD.MOV.U32 R3, RZ, RZ, R0 ;  /* 0x000000ffff037224 */ /* 0x000fe200078e0000 */
[----:B------:R3:W-:Y:S09]  /*05c0*/  STG.E desc[UR10][R6.64], R11 ;  /* 0x0000000b06007986 */ /* 0x0007f2000c10190a */
[----:B------:R-:W-:Y:S05]  /*05d0*/  @!P0 BRA `(.L_x_9) ;  /* 0x0000000000448947 */ /* 0x000fea0003800000 */
[----:B---3--:R-:W-:Y:S01]  /*05e0*/  IMAD.WIDE R6, R5, 0x4, R6 ;  /* 0x0000000405067825 */ /* 0x008fe200078e0206 */
[----:B------:R-:W-:-:S03]  /*05f0*/  ISETP.NE.AND P0, PT, R12, 0x5, PT ;  /* 0x000000050c00780c */ /* 0x000fc60003f05270 */
[----:B------:R-:W-:Y:S01]  /*0600*/  IMAD.MOV.U32 R3, RZ, RZ, R0 ;  /* 0x000000ffff037224 */ /* 0x000fe200078e0000 */
[----:B------:R4:W-:Y:S09]  /*0610*/  STG.E desc[UR10][R6.64], R11 ;  /* 0x0000000b06007986 */ /* 0x0009f2000c10190a */
[----:B------:R-:W-:Y:S05]  /*0620*/  @!P0 BRA `(.L_x_9) ;  /* 0x0000000000308947 */ /* 0x000fea0003800000 */
[----:B----4-:R-:W-:Y:S01]  /*0630*/  IMAD.WIDE R6, R5, 0x4, R6 ;  /* 0x0000000405067825 */ /* 0x010fe200078e0206 */
[----:B------:R-:W-:-:S03]  /*0640*/  ISETP.NE.AND P0, PT, R12, 0x6, PT ;  /* 0x000000060c00780c */ /* 0x000fc60003f05270 */
[----:B------:R-:W-:Y:S01]  /*0650*/  IMAD.MOV.U32 R3, RZ, RZ, R0 ;  /* 0x000000ffff037224 */ /* 0x000fe200078e0000 */
[----:B------:R0:W-:Y:S09]  /*0660*/  STG.E desc[UR10][R6.64], R11 ;  /* 0x0000000b06007986 */ /* 0x0001f2000c10190a */
[----:B------:R-:W-:Y:S05]  /*0670*/  @!P0 BRA `(.L_x_9) ;  /* 0x00000000001c8947 */ /* 0x000fea0003800000 */
[----:B------:R-:W-:Y:S01]  /*0680*/  ISETP.NE.AND P0, PT, R12, 0x7, PT ;  /* 0x000000070c00780c */ /* 0x000fe20003f05270 */
[----:B0-----:R-:W-:-:S04]  /*0690*/  IMAD.WIDE R6, R5, 0x4, R6 ;  /* 0x0000000405067825 */ /* 0x001fc800078e0206 */
[----:B------:R-:W-:Y:S01]  /*06a0*/  IMAD.MOV.U32 R3, RZ, RZ, R0 ;  /* 0x000000ffff037224 */ /* 0x000fe200078e0000 */
[----:B------:R0:W-:Y:S07]  /*06b0*/  STG.E desc[UR10][R6.64], R11 ;  /* 0x0000000b06007986 */ /* 0x0001ee000c10190a */
[----:B------:R-:W-:-:S04]  /*06c0*/  @P0 IMAD.WIDE R4, R5, 0x4, R6 ;  /* 0x0000000405040825 */ /* 0x000fc800078e0206 */
[----:B------:R-:W-:Y:S01]  /*06d0*/  @P0 IMAD.MOV.U32 R3, RZ, RZ, R0 ;  /* 0x000000ffff030224 */ /* 0x000fe200078e0000 */
[----:B------:R0:W-:Y:S06]  /*06e0*/  @P0 STG.E desc[UR10][R4.64], R11 ;  /* 0x0000000b04000986 */ /* 0x0001ec000c10190a */
.L_x_9:
[----:B------:R-:W-:Y:S05]  /*06f0*/  BSYNC.RECONVERGENT B1 ;  /* 0x0000000000017941 */ /* 0x000fea0003800200 */
.L_x_8:
[----:B------:R-:W-:-:S13]  /*0700*/  ISETP.NE.AND P0, PT, R2, RZ, PT ;  /* 0x000000ff0200720c */ /* 0x000fda0003f05270 */
[----:B------:R-:W-:Y:S05]  /*0710*/  @!P0 EXIT ;  /* 0x000000000000894d */ /* 0x000fea0003800000 */
[----:B------:R-:W0:Y:S01]  /*0720*/  LDC R13, c[0x0][0x390] ;  /* 0x0000e400ff0d7b82 */ /* 0x000e220000000800 */
[----:B------:R-:W-:Y:S01]  /*0730*/  ISETP.NE.AND P0, PT, R12, RZ, PT ;  /* 0x000000ff0c00720c */ /* 0x000fe20003f05270 */
[----:B------:R-:W0:Y:S06]  /*0740*/  LDCU UR4, c[0x0][0x390] ;  /* 0x00007200ff0477ac */ /* 0x000e2c0008000800 */
[----:B------:R-:W0:Y:S08]  /*0750*/  LDC.64 R8, c[0x0][0x3a0] ;  /* 0x0000e800ff087b82 */ /* 0x000e300000000a00 */
[----:B01234-:R-:W0:Y:S08]  /*0760*/  LDC.64 R6, c[0x0][0x380] ;  /* 0x0000e000ff067b82 */ /* 0x01fe300000000a00 */
[----:B------:R-:W1:Y:S02]  /*0770*/  LDC.64 R4, c[0x0][0x388] ;  /* 0x0000e200ff047b82 */ /* 0x000e640000000a00 */
.L_x_13:
[----:B0-----:R-:W-:-:S05]  /*0780*/  IMAD.WIDE R14, R3, 0x4, R6 ;  /* 0x00000004030e7825 */ /* 0x001fca00078e0206 */
[----:B-----5:R0:W5:Y:S01]  /*0790*/  LDG.E.CONSTANT R0, desc[UR10][R14.64] ;  /* 0x0000000a0e007981 */ /* 0x020162000c1e9900 */
[----:B------:R-:W-:Y:S01]  /*07a0*/  BSSY.RECONVERGENT B1, `(.L_x_10) ;  /* 0x0000028000017945 */ /* 0x000fe20003800200 */
[----:B-1----:R-:W-:-:S03]  /*07b0*/  IMAD.WIDE R10, R3, 0x4, R4 ;  /* 0x00000004030a7825 */ /* 0x002fc600078e0204 */
[----:B--234-:R-:W-:Y:S05]  /*07c0*/  @!P0 BRA `(.L_x_11) ;  /* 0x0000000000948947 */ /* 0x01cfea0003800000 */
[----:B------:R-:W2:Y:S01]  /*07d0*/  LDG.E.CONSTANT R17, desc[UR10][R10.64] ;  /* 0x0000000a0a117981 */ /* 0x000ea2000c1e9900 */
[----:B------:R-:W-:Y:S01]  /*07e0*/  ISETP.GE.AND P1, PT, R3, RZ, PT ;  /* 0x000000ff0300720c */ /* 0x000fe20003f26270 */
[----:B--2--5:R-:W-:Y:S01]  /*07f0*/  FADD R0, R0, R17 ;  /* 0x0000001100007221 */ /* 0x024fe20000000000 */
[----:B------:R-:W-:-:S03]  /*0800*/  IMAD R17, R28, R13, R3 ;  /* 0x0000000d1c117224 */ /* 0x000fc600078e0203 */
[C---:B------:R-:W-:Y:S01]  /*0810*/  FMUL R2, R0.reuse, 0.5 ;  /* 0x3f00000000027820 */ /* 0x040fe20000400000 */
[----:B------:R-:W-:Y:S01]  /*0820*/  FSETP.NAN.AND P0, PT, |R0|, |R0|, PT ;  /* 0x400000000000720b */ /* 0x000fe20003f08200 */
[----:B------:R-:W-:-:S03]  /*0830*/  IMAD.WIDE R16, R17, 0x4, R8 ;  /* 0x0000000411107825 */ /* 0x000fc600078e0208 */
[----:B------:R-:W-:Y:S02]  /*0840*/  FSEL R2, R2, +QNAN , !P0 ;  /* 0x7fffffff02027808 */ /* 0x000fe40004000000 */
[----:B------:R-:W-:Y:S02]  /*0850*/  ISETP.NE.AND P0, PT, R12, 0x1, PT ;  /* 0x000000010c00780c */ /* 0x000fe40003f05270 */
[----:B------:R-:W-:-:S05]  /*0860*/  FSEL R21, R2, +QNAN , P1 ;  /* 0x7fffffff02157808 */ /* 0x000fca0000800000 */
[----:B------:R1:W-:Y:S06]  /*0870*/  STG.E desc[UR10][R16.64], R21 ;  /* 0x0000001510007986 */ /* 0x0003ec000c10190a */
[----:B------:R-:W-:Y:S05]  /*0880*/  @!P0 BRA `(.L_x_11) ;  /* 0x0000000000648947 */ /* 0x000fea0003800000 */
[----:B-1----:R-:W-:Y:S01]  /*0890*/  IMAD.WIDE R16, R13, 0x4, R16 ;  /* 0x000000040d107825 */ /* 0x002fe200078e0210 */
[----:B------:R-:W-:-:S04]  /*08a0*/  ISETP.NE.AND P0, PT, R12, 0x2, PT ;  /* 0x000000020c00780c */ /* 0x000fc80003f05270 */
[----:B------:R2:W-:Y:S09]  /*08b0*/  STG.E desc[UR10][R16.64], R21 ;  /* 0x0000001510007986 */ /* 0x0005f2000c10190a */
[----:B------:R-:W-:Y:S05]  /*08c0*/  @!P0 BRA `(.L_x_11) ;  /* 0x0000000000548947 */ /* 0x000fea0003800000 */
[----:B--2---:R-:W-:Y:S01]  /*08d0*/  IMAD.WIDE R16, R13, 0x4, R16 ;  /* 0x000000040d107825 */ /* 0x004fe200078e0210 */
[----:B------:R-:W-:-:S04]  /*08e0*/  ISETP.NE.AND P0, PT, R12, 0x3, PT ;  /* 0x000000030c00780c */ /* 0x000fc80003f05270 */
[----:B------:R3:W-:Y:S09]  /*08f0*/  STG.E desc[UR10][R16.64], R21 ;  /* 0x0000001510007986 */ /* 0x0007f2000c10190a */
[----:B------:R-:W-:Y:S05]  /*0900*/  @!P0 BRA `(.L_x_11) ;  /* 0x0000000000448947 */ /* 0x000fea0003800000 */
[----:B---3--:R-:W-:Y:S01]  /*0910*/  IMAD.WIDE R16, R13, 0x4, R16 ;  /* 0x000000040d107825 */ /* 0x008fe200078e0210 */
[----:B------:R-:W-:-:S04]  /*0920*/  ISETP.NE.AND P0, PT, R12, 0x4, PT ;  /* 0x000000040c00780c */ /* 0x000fc80003f05270 */
[----:B------:R4:W-:Y:S09]  /*0930*/  STG.E desc[UR10][R16.64], R21 ;  /* 0x0000001510007986 */ /* 0x0009f2000c10190a */
[----:B------:R-:W-:Y:S05]  /*0940*/  @!P0 BRA `(.L_x_11) ;  /* 0x0000000000348947 */ /* 0x000fea0003800000 */
[----:B----4-:R-:W-:Y:S01]  /*0950*/  IMAD.WIDE R16, R13, 0x4, R16 ;  /* 0x000000040d107825 */ /* 0x010fe200078e0210 */
[----:B------:R-:W-:-:S04]  /*0960*/  ISETP.NE.AND P0, PT, R12, 0x5, PT ;  /* 0x000000050c00780c */ /* 0x000fc80003f05270 */
[----:B------:R1:W-:Y:S09]  /*0970*/  STG.E desc[UR10][R16.64], R21 ;  /* 0x0000001510007986 */ /* 0x0003f2000c10190a */
[----:B------:R-:W-:Y:S05]  /*0980*/  @!P0 BRA `(.L_x_11) ;  /* 0x0000000000248947 */ /* 0x000fea0003800000 */
[----:B-1----:R-:W-:Y:S01]  /*0990*/  IMAD.WIDE R16, R13, 0x4, R16 ;  /* 0x000000040d107825 */ /* 0x002fe200078e0210 */
[----:B------:R-:W-:-:S04]  /*09a0*/  ISETP.NE.AND P0, PT, R12, 0x6, PT ;  /* 0x000000060c00780c */ /* 0x000fc80003f05270 */
[----:B------:R1:W-:Y:S09]  /*09b0*/  STG.E desc[UR10][R16.64], R21 ;  /* 0x0000001510007986 */ /* 0x0003f2000c10190a */
[----:B------:R-:W-:Y:S05]  /*09c0*/  @!P0 BRA `(.L_x_11) ;  /* 0x0000000000148947 */ /* 0x000fea0003800000 */
[----:B------:R-:W-:Y:S01]  /*09d0*/  ISETP.NE.AND P0, PT, R12, 0x7, PT ;  /* 0x000000070c00780c */ /* 0x000fe20003f05270 */
[----:B------:R-:W-:-:S05]  /*09e0*/  IMAD.WIDE R18, R13, 0x4, R16 ;  /* 0x000000040d127825 */ /* 0x000fca00078e0210 */
[----:B------:R2:W-:Y:S07]  /*09f0*/  STG.E desc[UR10][R18.64], R21 ;  /* 0x0000001512007986 */ /* 0x0005ee000c10190a */
[----:B-1----:R-:W-:-:S05]  /*0a00*/  @P0 IMAD.WIDE R16, R13, 0x4, R18 ;  /* 0x000000040d100825 */ /* 0x002fca00078e0212 */
[----:B------:R2:W-:Y:S02]  /*0a10*/  @P0 STG.E desc[UR10][R16.64], R21 ;  /* 0x0000001510000986 */ /* 0x0005e4000c10190a */
.L_x_11:
[----:B------:R-:W-:Y:S05]  /*0a20*/  BSYNC.RECONVERGENT B1 ;  /* 0x0000000000017941 */ /* 0x000fea0003800200 */
.L_x_10:
[----:B------:R-:W-:Y:S01]  /*0a30*/  ISETP.NE.AND P0, PT, R12, RZ, PT ;  /* 0x000000ff0c00720c */ /* 0x000fe20003f05270 */
[----:B------:R-:W-:-:S12]  /*0a40*/  IMAD.IADD R3, R26, 0x1, R3 ;  /* 0x000000011a037824 */ /* 0x000fd800078e0203 */
[----:B------:R-:W-:Y:S05]  /*0a50*/  @!P0 BRA `(.L_x_12) ;  /* 0x0000000000a08947 */ /* 0x000fea0003800000 */
[----:B0-----:R-:W-:-:S04]  /*0a60*/  IMAD.WIDE R14, R26, 0x4, R14 ;  /* 0x000000041a0e7825 */ /* 0x001fc800078e020e */
[----:B------:R-:W-:Y:S02]  /*0a70*/  IMAD.WIDE R10, R26, 0x4, R10 ;  /* 0x000000041a0a7825 */ /* 0x000fe400078e020a */
[----:B------:R-:W2:Y:S04]  /*0a80*/  LDG.E.CONSTANT R14, desc[UR10][R14.64] ;  /* 0x0000000a0e0e7981 */ /* 0x000ea8000c1e9900 */
[----:B------:R-:W2:Y:S01]  /*0a90*/  LDG.E.CONSTANT R11, desc[UR10][R10.64] ;  /* 0x0000000a0a0b7981 */ /* 0x000ea2000c1e9900 */
[----:B------:R-:W-:Y:S01]  /*0aa0*/  ISETP.GE.AND P2, PT, R3, RZ, PT ;  /* 0x000000ff0300720c */ /* 0x000fe20003f46270 */
[----:B-1234-:R-:W-:-:S04]  /*0ab0*/  IMAD R17, R28, R13, R3 ;  /* 0x0000000d1c117224 */ /* 0x01efc800078e0203 */
[----:B------:R-:W-:-:S04]  /*0ac0*/  IMAD.WIDE R16, R17, 0x4, R8 ;  /* 0x0000000411107825 */ /* 0x000fc800078e0208 */
[----:B-----5:R-:W-:-:S04]  /*0ad0*/  FADD R0, R14, R11 ;  /* 0x0000000b0e007221 */ /* 0x020fc80000000000 */
[C---:B------:R-:W-:Y:S01]  /*0ae0*/  FMUL R2, R0.reuse, 0.5 ;  /* 0x3f00000000027820 */ /* 0x040fe20000400000 */
[----:B------:R-:W-:-:S04]  /*0af0*/  FSETP.NAN.AND P1, PT, |R0|, |R0|, PT ;  /* 0x400000000000720b */ /* 0x000fc80003f28200 */
[----:B------:R-:W-:Y:S02]  /*0b00*/  FSEL R2, R2, +QNAN , !P1 ;  /* 0x7fffffff02027808 */ /* 0x000fe40004800000 */
[----:B------:R-:W-:Y:S02]  /*0b10*/  ISETP.NE.AND P1, PT, R12, 0x1, PT ;  /* 0x000000010c00780c */ /* 0x000fe40003f25270 */
[----:B------:R-:W-:-:S05]  /*0b20*/  FSEL R19, R2, +QNAN , P2 ;  /* 0x7fffffff02137808 */ /* 0x000fca0001000000 */
[----:B------:R0:W-:Y:S06]  /*0b30*/  STG.E desc[UR10][R16.64], R19 ;  /* 0x0000001310007986 */ /* 0x0001ec000c10190a */
[----:B------:R-:W-:Y:S05]  /*0b40*/  @!P1 BRA `(.L_x_12) ;  /* 0x0000000000649947 */ /* 0x000fea0003800000 */
[----:B0-----:R-:W-:Y:S01]  /*0b50*/  IMAD.WIDE R16, R13, 0x4, R16 ;  /* 0x000000040d107825 */ /* 0x001fe200078e0210 */
[----:B------:R-:W-:-:S04]  /*0b60*/  ISETP.NE.AND P1, PT, R12, 0x2, PT ;  /* 0x000000020c00780c */ /* 0x000fc80003f25270 */
[----:B------:R0:W-:Y:S09]  /*0b70*/  STG.E desc[UR10][R16.64], R19 ;  /* 0x0000001310007986 */ /* 0x0001f2000c10190a */
        /* <DEDUP_REMOVED lines=17> */
[----:B------:R-:W-:Y:S01]  /*0c90*/  ISETP.NE.AND P1, PT, R12, 0x7, PT ;  /* 0x000000070c00780c */ /* 0x000fe20003f25270 */
[----:B0-----:R-:W-:-:S05]  /*0ca0*/  IMAD.WIDE R16, R13, 0x4, R16 ;  /* 0x000000040d107825 */ /* 0x001fca00078e0210 */
[----:B------:R0:W-:Y:S07]  /*0cb0*/  STG.E desc[UR10][R16.64], R19 ;  /* 0x0000001310007986 */ /* 0x0001ee000c10190a */
[----:B------:R-:W-:-:S05]  /*0cc0*/  @P1 IMAD.WIDE R10, R13, 0x4, R16 ;  /* 0x000000040d0a1825 */ /* 0x000fca00078e0210 */
[----:B------:R0:W-:Y:S02]  /*0cd0*/  @P1 STG.E desc[UR10][R10.64], R19 ;  /* 0x000000130a001986 */ /* 0x0001e4000c10190a */
.L_x_12:
[----:B------:R-:W-:-:S05]  /*0ce0*/  IMAD.IADD R3, R26, 0x1, R3 ;  /* 0x000000011a037824 */ /* 0x000fca00078e0203 */
[----:B------:R-:W-:-:S13]  /*0cf0*/  ISETP.GE.AND P1, PT, R3, UR4, PT ;  /* 0x0000000403007c0c */ /* 0x000fda000bf26270 */
[----:B------:R-:W-:Y:S05]  /*0d00*/  @!P1 BRA `(.L_x_13) ;  /* 0xfffffff8009c9947 */ /* 0x000fea000383ffff */
[----:B------:R-:W-:Y:S05]  /*0d10*/  EXIT ;  /* 0x000000000000794d */ /* 0x000fea0003800000 */
.L_x_7:
[----:B------:R-:W0:Y:S01]  /*0d20*/  LDC.64 R8, c[0x0][0x398] ;  /* 0x0000e600ff087b82 */ /* 0x000e220000000a00 */
[C---:B------:R-:W-:Y:S01]  /*0d30*/  IADD3 R11, PT, PT, -R28.reuse, UR9, RZ ;  /* 0x000000091c0b7c10 */ /* 0x040fe2000fffe1ff */
[----:B------:R-:W1:Y:S06]  /*0d40*/  LDCU UR4, c[0x0][0x390] ;  /* 0x00007200ff0477ac */ /* 0x000e6c0008000800 */
[----:B------:R-:W2:Y:S08]  /*0d50*/  LDC R0, c[0x0][0x390] ;  /* 0x0000e400ff007b82 */ /* 0x000eb00000000800 */
[----:B------:R-:W3:Y:S08]  /*0d60*/  LDC.64 R6, c[0x0][0x3a0] ;  /* 0x0000e800ff067b82 */ /* 0x000ef00000000a00 */
[----:B------:R-:W4:Y:S01]  /*0d70*/  LDC.64 R4, c[0x0][0x380] ;  /* 0x0000e000ff047b82 */ /* 0x000f220000000a00 */
[----:B0-----:R-:W-:-:S07]  /*0d80*/  IMAD.WIDE.U32 R8, R28, 0x4, R8 ;  /* 0x000000041c087825 */ /* 0x001fce00078e0008 */
[----:B-1----:R-:W0:Y:S02]  /*0d90*/  LDC.64 R2, c[0x0][0x388] ;  /* 0x0000e200ff027b82 */ /* 0x002e240000000a00 */
.L_x_15:
[----:B01--4-:R-:W-:-:S04]  /*0da0*/  IMAD.WIDE R12, R19, 0x4, R4 ;  /* 0x00000004130c7825 */ /* 0x013fc800078e0204 */
[----:B0-----:R-:W-:Y:S02]  /*0db0*/  IMAD.WIDE R14, R19, 0x4, R2 ;  /* 0x00000004130e7825 */ /* 0x001fe400078e0202 */
[----:B------:R-:W4:Y:S04]  /*0dc0*/  LDG.E.CONSTANT R12, desc[UR10][R12.64] ;  /* 0x0000000a0c0c7981 */ /* 0x000f28000c1e9900 */
[----:B------:R-:W4:Y:S01]  /*0dd0*/  LDG.E.CONSTANT R15, desc[UR10][R14.64] ;  /* 0x0000000a0e0f7981 */ /* 0x000f22000c1e9900 */
[----:B------:R-:W-:Y:S01]  /*0de0*/  ISETP.NE.AND P1, PT, R11, RZ, PT ;  /* 0x000000ff0b00720c */ /* 0x000fe20003f25270 */
[----:B----4-:R-:W-:-:S05]  /*0df0*/  FADD R10, R12, R15 ;  /* 0x0000000f0c0a7221 */ /* 0x010fca0000000000 */
[C---:B------:R-:W-:Y:S01]  /*0e00*/  FSETP.NAN.AND P0, PT, |R10|.reuse, |R10|, PT ;  /* 0x4000000a0a00720b */ /* 0x040fe20003f08200 */
[----:B------:R-:W-:-:S05]  /*0e10*/  FMUL R10, R10, 0.5 ;  /* 0x3f0000000a0a7820 */ /* 0x000fca0000400000 */
[----:B------:R-:W-:Y:S01]  /*0e20*/  FSEL R10, R10, +QNAN , !P0 ;  /* 0x7fffffff0a0a7808 */ /* 0x000fe20004000000 */
[----:B------:R-:W-:Y:S06]  /*0e30*/  @!P1 BRA `(.L_x_14) ;  /* 0x0000000000f89947 */ /* 0x000fec0003800000 */
[----:B------:R-:W4:Y:S01]  /*0e40*/  LDG.E.CONSTANT R12, desc[UR10][R8.64] ;  /* 0x0000000a080c7981 */ /* 0x000f22000c1e9900 */
[----:B--2---:R-:W-:Y:S01]  /*0e50*/  IMAD R13, R28, R0, R19 ;  /* 0x000000001c0d7224 */ /* 0x004fe200078e0213 */
[----:B----4-:R-:W-:-:S04]  /*0e60*/  VIMNMX R12, PT, PT, RZ, R12, !PT ;  /* 0x0000000cff0c7248 */ /* 0x010fc80007fe0100 */
[----:B------:R-:W-:Y:S01]  /*0e70*/  ISETP.GE.AND P0, PT, R19, R12, PT ;  /* 0x0000000c1300720c */ /* 0x000fe20003f06270 */
[----:B---3--:R-:W-:-:S03]  /*0e80*/  IMAD.WIDE R12, R13, 0x4, R6 ;  /* 0x000000040d0c7825 */ /* 0x008fc600078e0206 */
[----:B------:R-:W-:Y:S02]  /*0e90*/  FSEL R15, R10, +QNAN , P0 ;  /* 0x7fffffff0a0f7808 */ /* 0x000fe40000000000 */
[----:B------:R-:W-:-:S03]  /*0ea0*/  ISETP.NE.AND P0, PT, R11, 0x1, PT ;  /* 0x000000010b00780c */ /* 0x000fc60003f05270 */
[----:B------:R0:W-:Y:S10]  /*0eb0*/  STG.E desc[UR10][R12.64], R15 ;  /* 0x0000000f0c007986 */ /* 0x0001f4000c10190a */
[----:B------:R-:W-:Y:S05]  /*0ec0*/  @!P0 BRA `(.L_x_14) ;  /* 0x0000000000d48947 */ /* 0x000fea0003800000 */
[----:B------:R-:W2:Y:S01]  /*0ed0*/  LDG.E.CONSTANT R14, desc[UR10][R8.64+0x4] ;  /* 0x0000040a080e7981 */ /* 0x000ea2000c1e9900 */
[----:B0-----:R-:W-:Y:S01]  /*0ee0*/  IMAD.WIDE R12, R0, 0x4, R12 ;  /* 0x00000004000c7825 */ /* 0x001fe200078e020c */
[----:B--2---:R-:W-:-:S04]  /*0ef0*/  VIMNMX R14, PT, PT, RZ, R14, !PT ;  /* 0x0000000eff0e7248 */ /* 0x004fc80007fe0100 */
[----:B------:R-:W-:-:S04]  /*0f00*/  ISETP.GE.AND P0, PT, R19, R14, PT ;  /* 0x0000000e1300720c */ /* 0x000fc80003f06270 */
[----:B------:R-:W-:Y:S02]  /*0f10*/  FSEL R15, R10, +QNAN , P0 ;  /* 0x7fffffff0a0f7808 */ /* 0x000fe40000000000 */
[----:B------:R-:W-:-:S03]  /*0f20*/  ISETP.NE.AND P0, PT, R11, 0x2, PT ;  /* 0x000000020b00780c */ /* 0x000fc60003f05270 */
[----:B------:R1:W-:Y:S10]  /*0f30*/  STG.E desc[UR10][R12.64], R15 ;  /* 0x0000000f0c007986 */ /* 0x0003f4000c10190a */
[----:B------:R-:W-:Y:S05]  /*0f40*/  @!P0 BRA `(.L_x_14) ;  /* 0x0000000000b48947 */ /* 0x000fea0003800000 */
[----:B------:R-:W2:Y:S01]  /*0f50*/  LDG.E.CONSTANT R14, desc[UR10][R8.64+0x8] ;  /* 0x0000080a080e7981 */ /* 0x000ea2000c1e9900 */
[----:B-1----:R-:W-:Y:S01]  /*0f60*/  IMAD.WIDE R12, R0, 0x4, R12 ;  /* 0x00000004000c7825 */ /* 0x002fe200078e020c */
[----:B--2---:R-:W-:-:S04]  /*0f70*/  VIMNMX R14, PT, PT, RZ, R14, !PT ;  /* 0x0000000eff0e7248 */ /* 0x004fc80007fe0100 */
[----:B------:R-:W-:-:S04]  /*0f80*/  ISETP.GE.AND P0, PT, R19, R14, PT ;  /* 0x0000000e1300720c */ /* 0x000fc80003f06270 */
[----:B------:R-:W-:Y:S02]  /*0f90*/  FSEL R15, R10, +QNAN , P0 ;  /* 0x7fffffff0a0f7808 */ /* 0x000fe40000000000 */
[----:B------:R-:W-:-:S03]  /*0fa0*/  ISETP.NE.AND P0, PT, R11, 0x3, PT ;  /* 0x000000030b00780c */ /* 0x000fc60003f05270 */
[----:B------:R4:W-:Y:S10]  /*0fb0*/  STG.E desc[UR10][R12.64], R15 ;  /* 0x0000000f0c007986 */ /* 0x0009f4000c10190a */
[----:B------:R-:W-:Y:S05]  /*0fc0*/  @!P0 BRA `(.L_x_14) ;  /* 0x0000000000948947 */ /* 0x000fea0003800000 */
[----:B------:R-:W2:Y:S01]  /*0fd0*/  LDG.E.CONSTANT R14, desc[UR10][R8.64+0xc] ;  /* 0x00000c0a080e7981 */ /* 0x000ea2000c1e9900 */
[----:B----4-:R-:W-:Y:S01]  /*0fe0*/  IMAD.WIDE R12, R0, 0x4, R12 ;  /* 0x00000004000c7825 */ /* 0x010fe200078e020c */
[----:B--2---:R-:W-:-:S04]  /*0ff0*/  VIMNMX R14, PT, PT, RZ, R14, !PT ;  /* 0x0000000eff0e7248 */ /* 0x004fc80007fe0100 */
[----:B------:R-:W-:-:S04]  /*1000*/  ISETP.GE.AND P0, PT, R19, R14, PT ;  /* 0x0000000e1300720c */ /* 0x000fc80003f06270 */
        /* <DEDUP_REMOVED lines=20> */
[----:B------:R-:W-:Y:S01]  /*1150*/  ISETP.NE.AND P2, PT, R11, 0x7, PT ;  /* 0x000000070b00780c */ /* 0x000fe20003f45270 */
[----:B------:R-:W2:-:S12]  /*1160*/  LDG.E.CONSTANT R16, desc[UR10][R8.64+0x18] ;  /* 0x0000180a08107981 */ /* 0x000e98000c1e9900 */
[----:B------:R-:W3:Y:S01]  /*1170*/  @P2 LDG.E.CONSTANT R17, desc[UR10][R8.64+0x1c] ;  /* 0x00001c0a08112981 */ /* 0x000ee2000c1e9900 */
[----:B0-----:R-:W-:Y:S01]  /*1180*/  IMAD.WIDE R14, R0, 0x4, R12 ;  /* 0x00000004000e7825 */ /* 0x001fe200078e020c */
[----:B--2---:R-:W-:-:S04]  /*1190*/  VIMNMX R16, PT, PT, RZ, R16, !PT ;  /* 0x00000010ff107248 */ /* 0x004fc80007fe0100 */
[C---:B------:R-:W-:Y:S02]  /*11a0*/  ISETP.GE.AND P0, PT, R19.reuse, R16, PT ;  /* 0x000000101300720c */ /* 0x040fe40003f06270 */
[----:B---3--:R-:W-:Y:S02]  /*11b0*/  @P2 VIMNMX R12, PT, PT, RZ, R17, !PT ;  /* 0x00000011ff0c2248 */ /* 0x008fe40007fe0100 */
[----:B------:R-:W-:Y:S02]  /*11c0*/  FSEL R17, R10, +QNAN , P0 ;  /* 0x7fffffff0a117808 */ /* 0x000fe40000000000 */
[----:B------:R-:W-:Y:S01]  /*11d0*/  @P2 ISETP.GE.AND P1, PT, R19, R12, PT ;  /* 0x0000000c1300220c */ /* 0x000fe20003f26270 */
[----:B------:R-:W-:Y:S02]  /*11e0*/  @P2 IMAD.WIDE R12, R0, 0x4, R14 ;  /* 0x00000004000c2825 */ /* 0x000fe400078e020e */
[----:B------:R0:W-:Y:S01]  /*11f0*/  STG.E desc[UR10][R14.64], R17 ;  /* 0x000000110e007986 */ /* 0x0001e2000c10190a */
[----:B------:R-:W-:-:S05]  /*1200*/  @P2 FSEL R21, R10, +QNAN , P1 ;  /* 0x7fffffff0a152808 */ /* 0x000fca0000800000 */
[----:B------:R0:W-:Y:S04]  /*1210*/  @P2 STG.E desc[UR10][R12.64], R21 ;  /* 0x000000150c002986 */ /* 0x0001e8000c10190a */
.L_x_14:
[----:B------:R-:W-:-:S05]  /*1220*/  IMAD.IADD R19, R26, 0x1, R19 ;  /* 0x000000011a137824 */ /* 0x000fca00078e0213 */
[----:B------:R-:W-:-:S13]  /*1230*/  ISETP.GE.AND P0, PT, R19, UR4, PT ;  /* 0x0000000413007c0c */ /* 0x000fda000bf06270 */
[----:B------:R-:W-:Y:S05]  /*1240*/  @!P0 BRA `(.L_x_15) ;  /* 0xfffffff800d48947 */ /* 0x000fea000383ffff */
[----:B------:R-:W-:Y:S05]  /*1250*/  EXIT ;  /* 0x000000000000794d */ /* 0x000fea0003800000 */
.L_x_6:
[----:B------:R-:W0:Y:S01]  /*1260*/  LDCU UR5, c[0x0][0x390] ;  /* 0x00007200ff0577ac */ /* 0x000e220008000800 */
[----:B------:R-:W1:Y:S01]  /*1270*/  LDC.64 R20, c[0x0][0x398] ;  /* 0x0000e600ff147b82 */ /* 0x000e620000000a00 */
[----:B------:R-:W-:Y:S01]  /*1280*/  BSSY.RECONVERGENT B1, `(.L_x_16) ;  /* 0x0000152000017945 */ /* 0x000fe20003800200 */
[----:B------:R-:W2:Y:S01]  /*1290*/  LDCU.64 UR12, c[0x0][0x3a0] ;  /* 0x00007400ff0c77ac */ /* 0x000ea20008000a00 */
[----:B------:R-:W3:Y:S01]  /*12a0*/  LDCU.64 UR14, c[0x0][0x3a0] ;  /* 0x00007400ff0e77ac */ /* 0x000ee20008000a00 */
[----:B0-----:R-:W-:-:S06]  /*12b0*/  USHF.R.S32.HI UR4, URZ, 0x2, UR5 ;  /* 0x00000002ff047899 */ /* 0x001fcc0008011405 */
[----:B------:R-:W-:Y:S01]  /*12c0*/  ISETP.GE.AND P0, PT, R19, UR4, PT ;  /* 0x0000000413007c0c */ /* 0x000fe2000bf06270 */
[----:B-1----:R-:W-:-:S12]  /*12d0*/  IMAD.WIDE.U32 R20, R28, 0x4, R20 ;  /* 0x000000041c147825 */ /* 0x002fd800078e0014 */
[----:B--23--:R-:W-:Y:S05]  /*12e0*/  @P0 BRA `(.L_x_17) ;  /* 0x00000014002c0947 */ /* 0x00cfea0003800000 */
[----:B------:R-:W0:Y:S02]  /*12f0*/  LDCU.64 UR6, c[0x0][0x398] ;  /* 0x00007300ff0677ac */ /* 0x000e240008000a00 */
[----:B0-----:R-:W-:-:S04]  /*1300*/  UISETP.NE.U32.AND UP0, UPT, UR6, URZ, UPT ;  /* 0x000000ff0600728c */ /* 0x001fc8000bf05070 */
[----:B------:R-:W-:-:S09]  /*1310*/  UISETP.NE.AND.EX UP0, UPT, UR7, URZ, UPT, UP0 ;  /* 0x000000ff0700728c */ /* 0x000fd2000bf05300 */
[----:B------:R-:W-:Y:S05]  /*1320*/  BRA.U UP0, `(.L_x_18) ;  /* 0x0000000500f87547 */ /* 0x000fea000b800000 */
[C---:B------:R-:W-:Y:S01]  /*1330*/  IMAD R0, R28.reuse, UR5, RZ ;  /* 0x000000051c007c24 */ /* 0x040fe2000f8e02ff */
[----:B------:R-:W0:Y:S01]  /*1340*/  LDC.64 R22, c[0x0][0x380] ;  /* 0x0000e000ff167b82 */ /* 0x000e220000000a00 */
[----:B------:R-:W-:Y:S01]  /*1350*/  IADD3 R14, PT, PT, -R28, UR9, RZ ;  /* 0x000000091c0e7c10 */ /* 0x000fe2000fffe1ff */
[----:B------:R-:W-:Y:S02]  /*1360*/  IMAD.MOV.U32 R27, RZ, RZ, R19 ;  /* 0x000000ffff1b7224 */ /* 0x000fe400078e0013 */
[----:B------:R-:W-:Y:S01]  /*1370*/  VIADD R2, R0, UR5 ;  /* 0x0000000500027c36 */ /* 0x000fe20008000000 */
[----:B------:R-:W-:-:S03]  /*1380*/  ISETP.NE.AND P0, PT, R14, RZ, PT ;  /* 0x000000ff0e00720c */ /* 0x000fc60003f05270 */
[----:B------:R-:W-:Y:S01]  /*1390*/  VIADD R3, R2, UR5 ;  /* 0x0000000502037c36 */ /* 0x000fe20008000000 */
[----:B------:R-:W1:Y:S03]  /*13a0*/  LDC.64 R16, c[0x0][0x388] ;  /* 0x0000e200ff107b82 */ /* 0x000e660000000a00 */
[----:B------:R-:W-:-:S04]  /*13b0*/  VIADD R12, R3, UR5 ;  /* 0x00000005030c7c36 */ /* 0x000fc80008000000 */
[----:B------:R-:W-:-:S04]  /*13c0*/  VIADD R13, R12, UR5 ;  /* 0x000000050c0d7c36 */ /* 0x000fc80008000000 */
[----:B------:R-:W-:-:S04]  /*13d0*/  VIADD R15, R13, UR5 ;  /* 0x000000050d0f7c36 */ /* 0x000fc80008000000 */
[----:B------:R-:W-:-:S04]  /*13e0*/  VIADD R18, R15, UR5 ;  /* 0x000000050f127c36 */ /* 0x000fc80008000000 */
[----:B------:R-:W-:-:S07]  /*13f0*/  VIADD R29, R18, UR5 ;  /* 0x00000005121d7c36 */ /* 0x000fce0008000000 */
.L_x_20:
[----:B0-234-:R-:W-:Y:S05]  /*1400*/  @!P0 BRA `(.L_x_19) ;  /* 0x0000000400b08947 */ /* 0x01dfea0003800000 */
[----:B0-----:R-:W-:-:S04]  /*1410*/  IMAD.WIDE R4, R27, 0x10, R22 ;  /* 0x000000101b047825 */ /* 0x001fc800078e0216 */
[C---:B-1----:R-:W-:Y:S02]  /*1420*/  IMAD.WIDE R8, R27.reuse, 0x10, R16 ;  /* 0x000000101b087825 */ /* 0x042fe400078e0210 */
[----:B------:R-:W2:Y:S04]  /*1430*/  LDG.E.128.CONSTANT R4, desc[UR10][R4.64] ;  /* 0x0000000a04047981 */ /* 0x000ea8000c1e9d00 */
[----:B------:R-:W2:Y:S01]  /*1440*/  LDG.E.128.CONSTANT R8, desc[UR10][R8.64] ;  /* 0x0000000a08087981 */ /* 0x000ea2000c1e9d00 */
[----:B------:R-:W-:-:S05]  /*1450*/  IMAD.SHL.U32 R30, R27, 0x4, RZ ;  /* 0x000000041b1e7824 */ /* 0x000fca00078e00ff */
[----:B------:R-:W-:Y:S02]  /*1460*/  SHF.R.S32.HI R31, RZ, 0x1f, R30 ;  /* 0x0000001fff1f7819 */ /* 0x000fe4000001141e */
[----:B------:R-:W-:Y:S02]  /*1470*/  IADD3 R25, P1, PT, R0, R30, RZ ;  /* 0x0000001e00197210 */ /* 0x000fe40007f3e0ff */
[----:B------:R-:W-:Y:S02]  /*1480*/  ISETP.GE.AND P3, PT, R30, RZ, PT ;  /* 0x000000ff1e00720c */ /* 0x000fe40003f66270 */
[----:B------:R-:W-:Y:S02]  /*1490*/  LEA.HI.X.SX32 R34, R0, R31, 0x1, P1 ;  /* 0x0000001f00227211 */ /* 0x000fe400008f0eff */
[----:B------:R-:W-:Y:S02]  /*14a0*/  LEA R24, P1, R25, UR12, 0x2 ;  /* 0x0000000c19187c11 */ /* 0x000fe4000f8210ff */
[----:B------:R-:W-:-:S02]  /*14b0*/  ISETP.GE.AND P2, PT, R30, -0x1, PT ;  /* 0xffffffff1e00780c */ /* 0x000fc40003f46270 */
[----:B------:R-:W-:Y:S01]  /*14c0*/  LEA.HI.X R25, R25, UR13, R34, 0x2, P1 ;  /* 0x0000000d19197c11 */ /* 0x000fe200088f1422 */
[----:B--2---:R-:W-:Y:S01]  /*14d0*/  FADD R32, R4, R8 ;  /* 0x0000000804207221 */ /* 0x004fe20000000000 */
[----:B------:R-:W-:Y:S01]  /*14e0*/  FADD R33, R5, R9 ;  /* 0x0000000905217221 */ /* 0x000fe20000000000 */
[----:B------:R-:W-:Y:S01]  /*14f0*/  FADD R6, R6, R10 ;  /* 0x0000000a06067221 */ /* 0x000fe20000000000 */
[----:B------:R-:W-:Y:S02]  /*1500*/  FADD R7, R7, R11 ;  /* 0x0000000b07077221 */ /* 0x000fe40000000000 */
[C---:B------:R-:W-:Y:S01]  /*1510*/  FSETP.NAN.AND P1, PT, |R32|.reuse, |R32|, PT ;  /* 0x400000202000720b */ /* 0x040fe20003f28200 */
[----:B------:R-:W-:Y:S01]  /*1520*/  FMUL R32, R32, 0.5 ;  /* 0x3f00000020207820 */ /* 0x000fe20000400000 */
[C---:B------:R-:W-:Y:S01]  /*1530*/  FSETP.NAN.AND P5, PT, |R33|.reuse, |R33|, PT ;  /* 0x400000212100720b */ /* 0x040fe20003fa8200 */
[----:B------:R-:W-:Y:S01]  /*1540*/  FMUL R33, R33, 0.5 ;  /* 0x3f00000021217820 */ /* 0x000fe20000400000 */
[C---:B------:R-:W-:Y:S01]  /*1550*/  FSETP.NAN.AND P4, PT, |R6|.reuse, |R6|, PT ;  /* 0x400000060600720b */ /* 0x040fe20003f88200 */
[----:B------:R-:W-:Y:S01]  /*1560*/  FMUL R6, R6, 0.5 ;  /* 0x3f00000006067820 */ /* 0x000fe20000400000 */
[----:B------:R-:W-:-:S02]  /*1570*/  FSEL R32, R32, +QNAN , !P1 ;  /* 0x7fffffff20207808 */ /* 0x000fc40004800000 */
[C---:B------:R-:W-:Y:S01]  /*1580*/  FSETP.NAN.AND P1, PT, |R7|.reuse, |R7|, PT ;  /* 0x400000070700720b */ /* 0x040fe20003f28200 */
[----:B------:R-:W-:Y:S01]  /*1590*/  FMUL R7, R7, 0.5 ;  /* 0x3f00000007077820 */ /* 0x000fe20000400000 */
[----:B------:R-:W-:Y:S02]  /*15a0*/  FSEL R9, R33, +QNAN , !P5 ;  /* 0x7fffffff21097808 */ /* 0x000fe40006800000 */
[----:B------:R-:W-:Y:S02]  /*15b0*/  FSEL R6, R6, +QNAN , !P4 ;  /* 0x7fffffff06067808 */ /* 0x000fe40006000000 */
[C---:B------:R-:W-:Y:S02]  /*15c0*/  ISETP.GE.AND P5, PT, R30.reuse, -0x2, PT ;  /* 0xfffffffe1e00780c */ /* 0x040fe40003fa6270 */
[----:B------:R-:W-:Y:S02]  /*15d0*/  ISETP.GE.AND P4, PT, R30, -0x3, PT ;  /* 0xfffffffd1e00780c */ /* 0x000fe40003f86270 */
[----:B------:R-:W-:-:S02]  /*15e0*/  FSEL R33, R7, +QNAN , !P1 ;  /* 0x7fffffff07217808 */ /* 0x000fc40004800000 */
[----:B------:R-:W-:Y:S02]  /*15f0*/  FSEL R7, R32, +QNAN , P3 ;  /* 0x7fffffff20077808 */ /* 0x000fe40001800000 */
[----:B------:R-:W-:Y:S02]  /*1600*/  FSEL R9, R9, +QNAN , P2 ;  /* 0x7fffffff09097808 */ /* 0x000fe40001000000 */
[----:B------:R-:W-:Y:S01]  /*1610*/  FSEL R11, R6, +QNAN , P5 ;  /* 0x7fffffff060b7808 */ /* 0x000fe20002800000 */
[----:B------:R2:W-:Y:S01]  /*1620*/  STG.E desc[UR10][R24.64], R7 ;  /* 0x0000000718007986 */ /* 0x0005e2000c10190a */
[----:B------:R-:W-:Y:S02]  /*1630*/  FSEL R33, R33, +QNAN , P4 ;  /* 0x7fffffff21217808 */ /* 0x000fe40002000000 */
[----:B------:R-:W-:Y:S01]  /*1640*/  ISETP.NE.AND P1, PT, R14, 0x1, PT ;  /* 0x000000010e00780c */ /* 0x000fe20003f25270 */
[----:B------:R2:W-:Y:S04]  /*1650*/  STG.E desc[UR10][R24.64+0x4], R9 ;  /* 0x0000040918007986 */ /* 0x0005e8000c10190a */
[----:B------:R2:W-:Y:S04]  /*1660*/  STG.E desc[UR10][R24.64+0x8], R11 ;  /* 0x0000080b18007986 */ /* 0x0005e8000c10190a */
[----:B------:R2:W-:Y:S04]  /*1670*/  STG.E desc[UR10][R24.64+0xc], R33 ;  /* 0x00000c2118007986 */ /* 0x0005e8000c10190a */
[----:B------:R-:W-:Y:S05]  /*1680*/  @!P1 BRA `(.L_x_19) ;  /* 0x0000000400109947 */ /* 0x000fea0003800000 */
[----:B------:R-:W-:-:S04]  /*1690*/  IADD3 R5, P1, PT, R2, R30, RZ ;  /* 0x0000001e02057210 */ /* 0x000fc80007f3e0ff */
[----:B------:R-:W-:Y:S02]  /*16a0*/  LEA.HI.X.SX32 R6, R2, R31, 0x1, P1 ;  /* 0x0000001f02067211 */ /* 0x000fe400008f0eff */
[----:B------:R-:W-:-:S04]  /*16b0*/  LEA R4, P1, R5, UR12, 0x2 ;  /* 0x0000000c05047c11 */ /* 0x000fc8000f8210ff */
[----:B------:R-:W-:Y:S02]  /*16c0*/  LEA.HI.X R5, R5, UR13, R6, 0x2, P1 ;  /* 0x0000000d05057c11 */ /* 0x000fe400088f1406 */
[----:B------:R-:W-:-:S03]  /*16d0*/  ISETP.NE.AND P1, PT, R14, 0x2, PT ;  /* 0x000000020e00780c */ /* 0x000fc60003f25270 */
[----:B------:R3:W-:Y:S04]  /*16e0*/  STG.E desc[UR10][R4.64], R7 ;  /* 0x0000000704007986 */ /* 0x0007e8000c10190a */
[----:B------:R3:W-:Y:S04]  /*16f0*/  STG.E desc[UR10][R4.64+0x4], R9 ;  /* 0x0000040904007986 */ /* 0x0007e8000c10190a */
[----:B------:R3:W-:Y:S04]  /*1700*/  STG.E desc[UR10][R4.64+0x8], R11 ;  /* 0x0000080b04007986 */ /* 0x0007e8000c10190a */
[----:B------:R3:W-:Y:S01]  /*1710*/  STG.E desc[UR10][R4.64+0xc], R33 ;  /* 0x00000c2104007986 */ /* 0x0007e2000c10190a */
[----:B------:R-:W-:Y:S05]  /*1720*/  @!P1 BRA `(.L_x_19) ;  /* 0x0000000000e89947 */ /* 0x000fea0003800000 */
[----:B---3--:R-:W-:-:S04]  /*1730*/  IADD3 R5, P1, PT, R3, R30, RZ ;  /* 0x0000001e03057210 */ /* 0x008fc80007f3e0ff */
        /* <DEDUP_REMOVED lines=9> */
[----:B----4-:R-:W-:-:S04]  /*17d0*/  IADD3 R5, P1, PT, R12, R30, RZ ;  /* 0x0000001e0c057210 */ /* 0x010fc80007f3e0ff */
        /* <DEDUP_REMOVED lines=9> */
[----:B0-----:R-:W-:-:S04]  /*1870*/  IADD3 R5, P1, PT, R13, R30, RZ ;  /* 0x0000001e0d057210 */ /* 0x001fc80007f3e0ff */
        /* <DEDUP_REMOVED lines=29> */
[----:B------:R-:W-:-:S04]  /*1a50*/  IADD3 R30, P1, PT, R29, R30, RZ ;  /* 0x0000001e1d1e7210 */ /* 0x000fc80007f3e0ff */
[----:B------:R-:W-:Y:S02]  /*1a60*/  LEA.HI.X.SX32 R31, R29, R31, 0x1, P1 ;  /* 0x0000001f1d1f7211 */ /* 0x000fe400008f0eff */
[----:B0-----:R-:W-:-:S04]  /*1a70*/  LEA R4, P1, R30, UR12, 0x2 ;  /* 0x0000000c1e047c11 */ /* 0x001fc8000f8210ff */
[----:B------:R-:W-:-:S05]  /*1a80*/  LEA.HI.X R5, R30, UR13, R31, 0x2, P1 ;  /* 0x0000000d1e057c11 */ /* 0x000fca00088f141f */
[----:B------:R0:W-:Y:S04]  /*1a90*/  STG.E desc[UR10][R4.64], R7 ;  /* 0x0000000704007986 */ /* 0x0001e8000c10190a */
[----:B------:R0:W-:Y:S04]  /*1aa0*/  STG.E desc[UR10][R4.64+0x4], R9 ;  /* 0x0000040904007986 */ /* 0x0001e8000c10190a */
[----:B------:R0:W-:Y:S04]  /*1ab0*/  STG.E desc[UR10][R4.64+0x8], R11 ;  /* 0x0000080b04007986 */ /* 0x0001e8000c10190a */
[----:B------:R0:W-:Y:S02]  /*1ac0*/  STG.E desc[UR10][R4.64+0xc], R33 ;  /* 0x00000c2104007986 */ /* 0x0001e4000c10190a */
.L_x_19:
[----:B------:R-:W-:-:S05]  /*1ad0*/  IMAD.IADD R27, R26, 0x1, R27 ;  /* 0x000000011a1b7824 */ /* 0x000fca00078e021b */
[----:B------:R-:W-:-:S13]  /*1ae0*/  ISETP.GE.AND P1, PT, R27, UR4, PT ;  /* 0x000000041b007c0c */ /* 0x000fda000bf26270 */
[----:B------:R-:W-:Y:S05]  /*1af0*/  @!P1 BRA `(.L_x_20) ;  /* 0xfffffff800409947 */ /* 0x000fea000383ffff */
[----:B------:R-:W-:Y:S05]  /*1b00*/  BRA `(.L_x_17) ;  /* 0x0000000c00247947 */ /* 0x000fea0003800000 */
.L_x_18:
[C---:B------:R-:W-:Y:S01]  /*1b10*/  IMAD R18, R28.reuse, UR5, RZ ;  /* 0x000000051c127c24 */ /* 0x040fe2000f8e02ff */
[----:B------:R-:W0:Y:S01]  /*1b20*/  LDC.64 R22, c[0x0][0x380] ;  /* 0x0000e000ff167b82 */ /* 0x000e220000000a00 */
[----:B------:R-:W-:Y:S01]  /*1b30*/  IADD3 R3, PT, PT, -R28, UR9, RZ ;  /* 0x000000091c037c10 */ /* 0x000fe2000fffe1ff */
[----:B------:R-:W-:Y:S02]  /*1b40*/  IMAD.MOV.U32 R2, RZ, RZ, R19 ;  /* 0x000000ffff027224 */ /* 0x000fe400078e0013 */
[----:B------:R-:W-:-:S04]  /*1b50*/  VIADD R17, R18, UR5 ;  /* 0x0000000512117c36 */ /* 0x000fc80008000000 */
[----:B------:R-:W-:Y:S01]  /*1b60*/  VIADD R16, R17, UR5 ;  /* 0x0000000511107c36 */ /* 0x000fe20008000000 */
[----:B------:R-:W1:Y:S03]  /*1b70*/  LDC.64 R24, c[0x0][0x388] ;  /* 0x0000e200ff187b82 */ /* 0x000e660000000a00 */
[----:B------:R-:W-:-:S04]  /*1b80*/  VIADD R7, R16, UR5 ;  /* 0x0000000510077c36 */ /* 0x000fc80008000000 */
[----:B------:R-:W-:-:S04]  /*1b90*/  VIADD R6, R7, UR5 ;  /* 0x0000000507067c36 */ /* 0x000fc80008000000 */
[----:B------:R-:W-:-:S04]  /*1ba0*/  VIADD R5, R6, UR5 ;  /* 0x0000000506057c36 */ /* 0x000fc80008000000 */
[----:B------:R-:W-:-:S04]  /*1bb0*/  VIADD R4, R5, UR5 ;  /* 0x0000000505047c36 */ /* 0x000fc80008000000 */
[----:B------:R-:W-:-:S07]  /*1bc0*/  VIADD R0, R4, UR5 ;  /* 0x0000000504007c36 */ /* 0x000fce0008000000 */
.L_x_22:
[----:B0-----:R-:W-:-:S04]  /*1bd0*/  IMAD.WIDE R8, R2, 0x10, R22 ;  /* 0x0000001002087825 */ /* 0x001fc800078e0216 */
[----:B-1----:R-:W-:Y:S02]  /*1be0*/  IMAD.WIDE R12, R2, 0x10, R24 ;  /* 0x00000010020c7825 */ /* 0x002fe400078e0218 */
[----:B--234-:R-:W2:Y:S04]  /*1bf0*/  LDG.E.128.CONSTANT R8, desc[UR10][R8.64] ;  /* 0x0000000a08087981 */ /* 0x01cea8000c1e9d00 */
[----:B------:R-:W2:Y:S01]  /*1c00*/  LDG.E.128.CONSTANT R12, desc[UR10][R12.64] ;  /* 0x0000000a0c0c7981 */ /* 0x000ea2000c1e9d00 */
[----:B------:R-:W-:Y:S01]  /*1c10*/  ISETP.NE.AND P5, PT, R3, RZ, PT ;  /* 0x000000ff0300720c */ /* 0x000fe20003fa5270 */
[--C-:B------:R-:W-:Y:S02]  /*1c20*/  IMAD.MOV.U32 R27, RZ, RZ, R2.reuse ;  /* 0x000000ffff1b7224 */ /* 0x100fe400078e0002 */
[----:B------:R-:W-:-:S05]  /*1c30*/  IMAD.IADD R2, R26, 0x1, R2 ;  /* 0x000000011a027824 */ /* 0x000fca00078e0202 */
[----:B------:R-:W-:Y:S01]  /*1c40*/  ISETP.GE.AND P0, PT, R2, UR4, PT ;  /* 0x0000000402007c0c */ /* 0x000fe2000bf06270 */
[----:B--2---:R-:W-:Y:S01]  /*1c50*/  FADD R29, R8, R12 ;  /* 0x0000000c081d7221 */ /* 0x004fe20000000000 */
[----:B------:R-:W-:Y:S01]  /*1c60*/  FADD R30, R9, R13 ;  /* 0x0000000d091e7221 */ /* 0x000fe20000000000 */
[----:B------:R-:W-:Y:S01]  /*1c70*/  FADD R10, R10, R14 ;  /* 0x0000000e0a0a7221 */ /* 0x000fe20000000000 */
[----:B------:R-:W-:Y:S01]  /*1c80*/  FADD R11, R11, R15 ;  /* 0x0000000f0b0b7221 */ /* 0x000fe20000000000 */
[----:B------:R-:W-:Y:S01]  /*1c90*/  FMUL R8, R29, 0.5 ;  /* 0x3f0000001d087820 */ /* 0x000fe20000400000 */
[----:B------:R-:W-:Y:S01]  /*1ca0*/  FMUL R9, R30, 0.5 ;  /* 0x3f0000001e097820 */ /* 0x000fe20000400000 */
[----:B------:R-:W-:Y:S01]  /*1cb0*/  FMUL R12, R10, 0.5 ;  /* 0x3f0000000a0c7820 */ /* 0x000fe20000400000 */
[----:B------:R-:W-:Y:S01]  /*1cc0*/  FMUL R13, R11, 0.5 ;  /* 0x3f0000000b0d7820 */ /* 0x000fe20000400000 */
[----:B------:R-:W-:Y:S02]  /*1cd0*/  FSETP.NAN.AND P1, PT, |R29|, |R29|, PT ;  /* 0x4000001d1d00720b */ /* 0x000fe40003f28200 */
[----:B------:R-:W-:-:S02]  /*1ce0*/  FSETP.NAN.AND P2, PT, |R30|, |R30|, PT ;  /* 0x4000001e1e00720b */ /* 0x000fc40003f48200 */
[----:B------:R-:W-:Y:S02]  /*1cf0*/  FSETP.NAN.AND P3, PT, |R10|, |R10|, PT ;  /* 0x4000000a0a00720b */ /* 0x000fe40003f68200 */
[----:B------:R-:W-:Y:S02]  /*1d00*/  FSETP.NAN.AND P4, PT, |R11|, |R11|, PT ;  /* 0x4000000b0b00720b */ /* 0x000fe40003f88200 */
[----:B------:R-:W-:Y:S02]  /*1d10*/  FSEL R8, R8, +QNAN , !P1 ;  /* 0x7fffffff08087808 */ /* 0x000fe40004800000 */
[----:B------:R-:W-:Y:S02]  /*1d20*/  FSEL R9, R9, +QNAN , !P2 ;  /* 0x7fffffff09097808 */ /* 0x000fe40005000000 */
[----:B------:R-:W-:Y:S02]  /*1d30*/  FSEL R12, R12, +QNAN , !P3 ;  /* 0x7fffffff0c0c7808 */ /* 0x000fe40005800000 */
[----:B------:R-:W-:Y:S01]  /*1d40*/  FSEL R13, R13, +QNAN , !P4 ;  /* 0x7fffffff0d0d7808 */ /* 0x000fe20006000000 */
[----:B------:R-:W-:Y:S06]  /*1d50*/  @!P5 BRA `(.L_x_21) ;  /* 0x00000008008cd947 */ /* 0x000fec0003800000 */
[----:B------:R-:W2:Y:S01]  /*1d60*/  LDG.E.CONSTANT R29, desc[UR10][R20.64] ;  /* 0x0000000a141d7981 */ /* 0x000ea2000c1e9900 */
[----:B------:R-:W-:-:S04]  /*1d70*/  IMAD.SHL.U32 R15, R27, 0x4, RZ ;  /* 0x000000041b0f7824 */ /* 0x000fc800078e00ff */
[----:B------:R-:W-:Y:S01]  /*1d80*/  VIADD R14, R15, 0x1 ;  /* 0x000000010f0e7836 */ /* 0x000fe20000000000 */
[----:B------:R-:W-:Y:S02]  /*1d90*/  SHF.R.S32.HI R27, RZ, 0x1f, R15 ;  /* 0x0000001fff1b7819 */ /* 0x000fe4000001140f */
[----:B------:R-:W-:-:S04]  /*1da0*/  IADD3 R11, P1, PT, R18, R15, RZ ;  /* 0x0000000f120b7210 */ /* 0x000fc80007f3e0ff */
[----:B------:R-:W-:Y:S02]  /*1db0*/  LEA.HI.X.SX32 R30, R18, R27, 0x1, P1 ;  /* 0x0000001b121e7211 */ /* 0x000fe400008f0eff */
[----:B------:R-:W-:-:S04]  /*1dc0*/  LEA R10, P1, R11, UR14, 0x2 ;  /* 0x0000000e0b0a7c11 */ /* 0x000fc8000f8210ff */
[----:B------:R-:W-:Y:S01]  /*1dd0*/  LEA.HI.X R11, R11, UR15, R30, 0x2, P1 ;  /* 0x0000000f0b0b7c11 */ /* 0x000fe200088f141e */
[C---:B------:R-:W-:Y:S01]  /*1de0*/  VIADD R30, R15.reuse, 0x3 ;  /* 0x000000030f1e7836 */ /* 0x040fe20000000000 */
[----:B--2---:R-:W-:Y:S01]  /*1df0*/  VIMNMX R31, PT, PT, RZ, R29, !PT ;  /* 0x0000001dff1f7248 */ /* 0x004fe20007fe0100 */
[----:B------:R-:W-:-:S03]  /*1e00*/  VIADD R29, R15, 0x2 ;  /* 0x000000020f1d7836 */ /* 0x000fc60000000000 */
[-C--:B------:R-:W-:Y:S02]  /*1e10*/  ISETP.GE.AND P1, PT, R15, R31.reuse, PT ;  /* 0x0000001f0f00720c */ /* 0x080fe40003f26270 */
[-C--:B------:R-:W-:Y:S02]  /*1e20*/  ISETP.GE.AND P2, PT, R14, R31.reuse, PT ;  /* 0x0000001f0e00720c */ /* 0x080fe40003f46270 */
[-C--:B------:R-:W-:Y:S02]  /*1e30*/  ISETP.GE.AND P3, PT, R29, R31.reuse, PT ;  /* 0x0000001f1d00720c */ /* 0x080fe40003f66270 */
[----:B------:R-:W-:Y:S02]  /*1e40*/  ISETP.GE.AND P4, PT, R30, R31, PT ;  /* 0x0000001f1e00720c */ /* 0x000fe40003f86270 */
[----:B------:R-:W-:Y:S02]  /*1e50*/  FSEL R31, R8, +QNAN , P1 ;  /* 0x7fffffff081f7808 */ /* 0x000fe40000800000 */
[----:B------:R-:W-:-:S02]  /*1e60*/  FSEL R33, R9, +QNAN , P2 ;  /* 0x7fffffff09217808 */ /* 0x000fc40001000000 */
        /* <DEDUP_REMOVED lines=8> */
[----:B0-----:R-:W2:Y:S01]  /*1ef0*/  LDG.E.CONSTANT R31, desc[UR10][R20.64+0x4] ;  /* 0x0000040a141f7981 */ /* 0x001ea2000c1e9900 */
[----:B------:R-:W-:-:S04]  /*1f00*/  IADD3 R11, P1, PT, R17, R15, RZ ;  /* 0x0000000f110b7210 */ /* 0x000fc80007f3e0ff */
[----:B------:R-:W-:Y:S02]  /*1f10*/  LEA.HI.X.SX32 R32, R17, R27, 0x1, P1 ;  /* 0x0000001b11207211 */ /* 0x000fe400008f0eff */
[----:B------:R-:W-:-:S04]  /*1f20*/  LEA R10, P1, R11, UR14, 0x2 ;  /* 0x0000000e0b0a7c11 */ /* 0x000fc8000f8210ff */
[----:B------:R-:W-:Y:S02]  /*1f30*/  LEA.HI.X R11, R11, UR15, R32, 0x2, P1 ;  /* 0x0000000f0b0b7c11 */ /* 0x000fe400088f1420 */
[----:B--2---:R-:W-:-:S04]  /*1f40*/  VIMNMX R31, PT, PT, RZ, R31, !PT ;  /* 0x0000001fff1f7248 */ /* 0x004fc80007fe0100 */
        /* <DEDUP_REMOVED lines=14> */
[----:B-1----:R-:W2:Y:S01]  /*2030*/  LDG.E.CONSTANT R31, desc[UR10][R20.64+0x8] ;  /* 0x0000080a141f7981 */ /* 0x002ea2000c1e9900 */
        /* <DEDUP_REMOVED lines=19> */
[----:B--2---:R-:W2:Y:S01]  /*2170*/  LDG.E.CONSTANT R31, desc[UR10][R20.64+0xc] ;  /* 0x00000c0a141f7981 */ /* 0x004ea2000c1e9900 */
        /* <DEDUP_REMOVED lines=19> */
[----:B---3--:R-:W2:Y:S01]  /*22b0*/  LDG.E.CONSTANT R31, desc[UR10][R20.64+0x10] ;  /* 0x0000100a141f7981 */ /* 0x008ea2000c1e9900 */
        /* <DEDUP_REMOVED lines=19> */
[----:B----4-:R-:W2:Y:S01]  /*23f0*/  LDG.E.CONSTANT R31, desc[UR10][R20.64+0x14] ;  /* 0x0000140a141f7981 */ /* 0x010ea2000c1e9900 */
        /* <DEDUP_REMOVED lines=53> */
[----:B------:R-:W-:-:S03]  /*2750*/  FSEL R13, R13, +QNAN , P4 ;  /* 0x7fffffff0d0d7808 */ /* 0x000fc60002000000 */
[----:B------:R0:W-:Y:S04]  /*2760*/  STG.E desc[UR10][R10.64+0x4], R9 ;  /* 0x000004090a007986 */ /* 0x0001e8000c10190a */
[----:B------:R0:W-:Y:S04]  /*2770*/  STG.E desc[UR10][R10.64+0x8], R27 ;  /* 0x0000081b0a007986 */ /* 0x0001e8000c10190a */
[----:B------:R0:W-:Y:S02]  /*2780*/  STG.E desc[UR10][R10.64+0xc], R13 ;  /* 0x00000c0d0a007986 */ /* 0x0001e4000c10190a */
.L_x_21:
[----:B------:R-:W-:Y:S05]  /*2790*/  @!P0 BRA `(.L_x_22) ;  /* 0xfffffff4000c8947 */ /* 0x000fea000383ffff */
.L_x_17:
[----:B------:R-:W-:Y:S05]  /*27a0*/  BSYNC.RECONVERGENT B1 ;  /* 0x0000000000017941 */ /* 0x000fea0003800200 */
.L_x_16:
[----:B------:R-:W5:Y:S02]  /*27b0*/  LDC R2, c[0x0][0x390] ;  /* 0x0000e400ff027b82 */ /* 0x000f640000000800 */
[----:B-----5:R-:W-:-:S05]  /*27c0*/  LOP3.LUT R0, R2, 0xfffffffc, RZ, 0xc0, !PT ;  /* 0xfffffffc02007812 */ /* 0x020fca00078ec0ff */
[----:B0--34-:R-:W-:-:S05]  /*27d0*/  IMAD.IADD R5, R19, 0x1, R0 ;  /* 0x0000000113057824 */ /* 0x019fca00078e0200 */
[----:B------:R-:W-:-:S13]  /*27e0*/  ISETP.GE.AND P0, PT, R5, R2, PT ;  /* 0x000000020500720c */ /* 0x000fda0003f06270 */
[----:B------:R-:W-:Y:S05]  /*27f0*/  @P0 EXIT ;  /* 0x000000000000094d */ /* 0x000fea0003800000 */
[----:B------:R-:W-:Y:S05]  /*2800*/  BSYNC.RECONVERGENT B0 ;  /* 0x0000000000007941 */ /* 0x000fea0003800200 */
.L_x_5:
[----:B------:R-:W0:Y:S02]  /*2810*/  LDCU.64 UR4, c[0x0][0x398] ;  /* 0x00007300ff0477ac */ /* 0x000e240008000a00 */
[----:B0-----:R-:W-:-:S04]  /*2820*/  UISETP.NE.U32.AND UP0, UPT, UR4, URZ, UPT ;  /* 0x000000ff0400728c */ /* 0x001fc8000bf05070 */
[----:B------:R-:W-:-:S09]  /*2830*/  UISETP.NE.AND.EX UP0, UPT, UR5, URZ, UPT, UP0 ;  /* 0x000000ff0500728c */ /* 0x000fd2000bf05300 */
[----:B------:R-:W-:Y:S05]  /*2840*/  BRA.U UP0, `(.L_x_23) ;  /* 0x0000000900e47547 */ /* 0x000fea000b800000 */
[----:B------:R-:W0:Y:S01]  /*2850*/  I2F.U32.RP R3, R26 ;  /* 0x0000001a00037306 */ /* 0x000e220000209000 */
[C---:B--2---:R-:W-:Y:S01]  /*2860*/  IMAD.IADD R7, R26.reuse, 0x1, R5 ;  /* 0x000000011a077824 */ /* 0x044fe200078e0205 */
[----:B------:R-:W-:Y:S01]  /*2870*/  ISETP.NE.U32.AND P2, PT, R26, RZ, PT ;  /* 0x000000ff1a00720c */ /* 0x000fe20003f45070 */
[----:B-1----:R-:W-:Y:S01]  /*2880*/  IMAD.MOV R11, RZ, RZ, -R26 ;  /* 0x000000ffff0b7224 */ /* 0x002fe200078e0a1a */
[----:B------:R-:W1:Y:S01]  /*2890*/  LDCU UR4, c[0x0][0x394] ;  /* 0x00007280ff0477ac */ /* 0x000e620008000800 */
[----:B------:R-:W-:Y:S01]  /*28a0*/  BSSY.RECONVERGENT B0, `(.L_x_24) ;  /* 0x0000051000007945 */ /* 0x000fe20003800200 */
[CC--:B------:R-:W-:Y:S02]  /*28b0*/  ISETP.GE.AND P0, PT, R7.reuse, R2.reuse, PT ;  /* 0x000000020700720c */ /* 0x0c0fe40003f06270 */
[----:B------:R-:W-:Y:S02]  /*28c0*/  VIMNMX R0, PT, PT, R7, R2, !PT ;  /* 0x0000000207007248 */ /* 0x000fe40007fe0100 */
[----:B------:R-:W-:Y:S01]  /*28d0*/  SEL R4, RZ, 0x1, P0 ;  /* 0x00000001ff047807 */ /* 0x000fe20000000000 */
[----:B0-----:R-:W0:Y:S02]  /*28e0*/  MUFU.RCP R3, R3 ;  /* 0x0000000300037308 */ /* 0x001e240000001000 */
[----:B0-----:R-:W-:Y:S01]  /*28f0*/  VIADD R8, R3, 0xffffffe ;  /* 0x0ffffffe03087836 */ /* 0x001fe20000000000 */
[----:B------:R-:W-:-:S05]  /*2900*/  IADD3 R3, PT, PT, R0, -R7, -R4 ;  /* 0x8000000700037210 */ /* 0x000fca0007ffe804 */
[----:B------:R0:W2:Y:S02]  /*2910*/  F2I.FTZ.U32.TRUNC.NTZ R9, R8 ;  /* 0x0000000800097305 */ /* 0x0000a4000021f000 */
[----:B0-----:R-:W-:Y:S02]  /*2920*/  IMAD.MOV.U32 R8, RZ, RZ, RZ ;  /* 0x000000ffff087224 */ /* 0x001fe400078e00ff */
[----:B--2---:R-:W-:-:S04]  /*2930*/  IMAD R11, R11, R9, RZ ;  /* 0x000000090b0b7224 */ /* 0x004fc800078e02ff */
[----:B------:R-:W-:-:S06]  /*2940*/  IMAD.HI.U32 R6, R9, R11, R8 ;  /* 0x0000000b09067227 */ /* 0x000fcc00078e0008 */
[----:B------:R-:W-:-:S04]  /*2950*/  IMAD.HI.U32 R9, R6, R3, RZ ;  /* 0x0000000306097227 */ /* 0x000fc800078e00ff */
[----:B------:R-:W-:-:S04]  /*2960*/  IMAD.MOV R0, RZ, RZ, -R9 ;  /* 0x000000ffff007224 */ /* 0x000fc800078e0a09 */
[----:B------:R-:W-:-:S05]  /*2970*/  IMAD R3, R26, R0, R3 ;  /* 0x000000001a037224 */ /* 0x000fca00078e0203 */
[----:B------:R-:W-:-:S13]  /*2980*/  ISETP.GE.U32.AND P0, PT, R3, R26, PT ;  /* 0x0000001a0300720c */ /* 0x000fda0003f06070 */
[----:B------:R-:W-:Y:S02]  /*2990*/  @P0 IMAD.IADD R3, R3, 0x1, -R26 ;  /* 0x0000000103030824 */ /* 0x000fe400078e0a1a */
[----:B------:R-:W-:-:S03]  /*29a0*/  @P0 VIADD R9, R9, 0x1 ;  /* 0x0000000109090836 */ /* 0x000fc60000000000 */
[----:B------:R-:W-:Y:S01]  /*29b0*/  ISETP.GE.U32.AND P1, PT, R3, R26, PT ;  /* 0x0000001a0300720c */ /* 0x000fe20003f26070 */
[----:B------:R-:W-:-:S12]  /*29c0*/  IMAD.MOV.U32 R3, RZ, RZ, R5 ;  /* 0x000000ffff037224 */ /* 0x000fd800078e0005 */
[----:B------:R-:W-:Y:S01]  /*29d0*/  @P1 VIADD R9, R9, 0x1 ;  /* 0x0000000109091836 */ /* 0x000fe20000000000 */
[----:B------:R-:W-:-:S05]  /*29e0*/  @!P2 LOP3.LUT R9, RZ, R26, RZ, 0x33, !PT ;  /* 0x0000001aff09a212 */ /* 0x000fca00078e33ff */
[----:B------:R-:W-:Y:S01]  /*29f0*/  IMAD.IADD R4, R4, 0x1, R9 ;  /* 0x0000000104047824 */ /* 0x000fe200078e0209 */
[----:B-1----:R-:W-:-:S04]  /*2a00*/  VIMNMX R9, PT, PT, R28, UR4, !PT ;  /* 0x000000041c097c48 */ /* 0x002fc8000ffe0100 */
[----:B------:R-:W-:-:S04]  /*2a10*/  LOP3.LUT R0, R4, 0x1, RZ, 0xc0, !PT ;  /* 0x0000000104007812 */ /* 0x000fc800078ec0ff */
[----:B------:R-:W-:Y:S01]  /*2a20*/  ISETP.NE.U32.AND P0, PT, R0, 0x1, PT ;  /* 0x000000010000780c */ /* 0x000fe20003f05070 */
[----:B------:R-:W-:-:S12]  /*2a30*/  IMAD.IADD R0, R9, 0x1, -R28 ;  /* 0x0000000109007824 */ /* 0x000fd800078e0a1c */
        /* <DEDUP_REMOVED lines=49> */
[----:B------:R-:W-:-:S04]  /*2d50*/  IMAD.WIDE R10, R2, 0x4, R8 ;  /* 0x00000004020a7825 */ /* 0x000fc800078e0208 */
[----:B------:R-:W-:Y:S01]  /*2d60*/  IMAD.MOV.U32 R3, RZ, RZ, R7 ;  /* 0x000000ffff037224 */ /* 0x000fe200078e0007 */
[----:B------:R1:W-:Y:S07]  /*2d70*/  STG.E desc[UR10][R10.64], R13 ;  /* 0x0000000d0a007986 */ /* 0x0003ee000c10190a */
[----:B0-----:R-:W-:-:S04]  /*2d80*/  @P0 IMAD.WIDE R8, R2, 0x4, R10 ;  /* 0x0000000402080825 */ /* 0x001fc800078e020a */
[----:B------:R-:W-:Y:S01]  /*2d90*/  @P0 IMAD.MOV.U32 R3, RZ, RZ, R7 ;  /* 0x000000ffff030224 */ /* 0x000fe200078e0007 */
[----:B------:R1:W-:Y:S06]  /*2da0*/  @P0 STG.E desc[UR10][R8.64], R13 ;  /* 0x0000000d08000986 */ /* 0x0003ec000c10190a */
.L_x_25:
[----:B------:R-:W-:Y:S05]  /*2db0*/  BSYNC.RECONVERGENT B0 ;  /* 0x0000000000007941 */ /* 0x000fea0003800200 */
.L_x_24:
[----:B------:R-:W-:-:S13]  /*2dc0*/  ISETP.NE.AND P0, PT, R4, RZ, PT ;  /* 0x000000ff0400720c */ /* 0x000fda0003f05270 */
[----:B------:R-:W-:Y:S05]  /*2dd0*/  @!P0 EXIT ;  /* 0x000000000000894d */ /* 0x000fea0003800000 */
[----:B01234-:R-:W0:Y:S01]  /*2de0*/  LDC R13, c[0x0][0x390] ;  /* 0x0000e400ff0d7b82 */ /* 0x01fe220000000800 */
[----:B------:R-:W-:Y:S01]  /*2df0*/  ISETP.NE.AND P0, PT, R0, RZ, PT ;  /* 0x000000ff0000720c */ /* 0x000fe20003f05270 */
[----:B------:R-:W1:Y:S06]  /*2e00*/  LDCU UR4, c[0x0][0x390] ;  /* 0x00007200ff0477ac */ /* 0x000e6c0008000800 */
[----:B------:R-:W2:Y:S08]  /*2e10*/  LDC.64 R8, c[0x0][0x3a0] ;  /* 0x0000e800ff087b82 */ /* 0x000eb00000000a00 */
[----:B------:R-:W3:Y:S08]  /*2e20*/  LDC.64 R6, c[0x0][0x380] ;  /* 0x0000e000ff067b82 */ /* 0x000ef00000000a00 */
[----:B-1----:R-:W4:Y:S02]  /*2e30*/  LDC.64 R4, c[0x0][0x388] ;  /* 0x0000e200ff047b82 */ /* 0x002f240000000a00 */
.L_x_29:
[----:B-1-3--:R-:W-:-:S05]  /*2e40*/  IMAD.WIDE R14, R3, 0x4, R6 ;  /* 0x00000004030e7825 */ /* 0x00afca00078e0206 */
[----:B-----5:R1:W5:Y:S01]  /*2e50*/  LDG.E.CONSTANT R2, desc[UR10][R14.64] ;  /* 0x0000000a0e027981 */ /* 0x020362000c1e9900 */
[----:B------:R-:W-:Y:S01]  /*2e60*/  BSSY.RECONVERGENT B0, `(.L_x_26) ;  /* 0x0000028000007945 */ /* 0x000fe20003800200 */
[----:B0---4-:R-:W-:-:S03]  /*2e70*/  IMAD.WIDE R10, R3, 0x4, R4 ;  /* 0x00000004030a7825 */ /* 0x011fc600078e0204 */
[----:B--2---:R-:W-:Y:S05]  /*2e80*/  @!P0 BRA `(.L_x_27) ;  /* 0x0000000000948947 */ /* 0x004fea0003800000 */
[----:B------:R-:W3:Y:S01]  /*2e90*/  LDG.E.CONSTANT R17, desc[UR10][R10.64] ;  /* 0x0000000a0a117981 */ /* 0x000ee2000c1e9900 */
[----:B------:R-:W-:Y:S01]  /*2ea0*/  ISETP.GE.AND P1, PT, R3, RZ, PT ;  /* 0x000000ff0300720c */ /* 0x000fe20003f26270 */
[----:B---3-5:R-:W-:Y:S01]  /*2eb0*/  FADD R2, R2, R17 ;  /* 0x0000001102027221 */ /* 0x028fe20000000000 */
[----:B0-----:R-:W-:-:S03]  /*2ec0*/  IMAD R17, R28, R13, R3 ;  /* 0x0000000d1c117224 */ /* 0x001fc600078e0203 */
[C---:B------:R-:W-:Y:S01]  /*2ed0*/  FMUL R12, R2.reuse, 0.5 ;  /* 0x3f000000020c7820 */ /* 0x040fe20000400000 */
[----:B------:R-:W-:Y:S01]  /*2ee0*/  FSETP.NAN.AND P0, PT, |R2|, |R2|, PT ;  /* 0x400000020200720b */ /* 0x000fe20003f08200 */
[----:B--2---:R-:W-:-:S03]  /*2ef0*/  IMAD.WIDE R16, R17, 0x4, R8 ;  /* 0x0000000411107825 */ /* 0x004fc600078e0208 */
[----:B------:R-:W-:Y:S02]  /*2f00*/  FSEL R12, R12, +QNAN , !P0 ;  /* 0x7fffffff0c0c7808 */ /* 0x000fe40004000000 */
[----:B------:R-:W-:Y:S02]  /*2f10*/  ISETP.NE.AND P0, PT, R0, 0x1, PT ;  /* 0x000000010000780c */ /* 0x000fe40003f05270 */
[----:B------:R-:W-:-:S05]  /*2f20*/  FSEL R21, R12, +QNAN , P1 ;  /* 0x7fffffff0c157808 */ /* 0x000fca0000800000 */
[----:B------:R3:W-:Y:S06]  /*2f30*/  STG.E desc[UR10][R16.64], R21 ;  /* 0x0000001510007986 */ /* 0x0007ec000c10190a */
        /* <DEDUP_REMOVED lines=22> */
[----:B------:R-:W-:-:S05]  /*30a0*/  IMAD.WIDE R18, R13, 0x4, R16 ;  /* 0x000000040d127825 */ /* 0x000fca00078e0210 */
[----:B------:R2:W-:Y:S07]  /*30b0*/  STG.E desc[UR10][R18.64], R21 ;  /* 0x0000001512007986 */ /* 0x0005ee000c10190a */
[----:B0-----:R-:W-:-:S05]  /*30c0*/  @P0 IMAD.WIDE R16, R13, 0x4, R18 ;  /* 0x000000040d100825 */ /* 0x001fca00078e0212 */
[----:B------:R2:W-:Y:S02]  /*30d0*/  @P0 STG.E desc[UR10][R16.64], R21 ;  /* 0x0000001510000986 */ /* 0x0005e4000c10190a */
.L_x_27:
[----:B------:R-:W-:Y:S05]  /*30e0*/  BSYNC.RECONVERGENT B0 ;  /* 0x0000000000007941 */ /* 0x000fea0003800200 */
.L_x_26:
[----:B------:R-:W-:Y:S01]  /*30f0*/  ISETP.NE.AND P0, PT, R0, RZ, PT ;  /* 0x000000ff0000720c */ /* 0x000fe20003f05270 */
[----:B------:R-:W-:-:S12]  /*3100*/  IMAD.IADD R3, R26, 0x1, R3 ;  /* 0x000000011a037824 */ /* 0x000fd800078e0203 */
[----:B------:R-:W-:Y:S05]  /*3110*/  @!P0 BRA `(.L_x_28) ;  /* 0x0000000000a08947 */ /* 0x000fea0003800000 */
[----:B-1----:R-:W-:-:S04]  /*3120*/  IMAD.WIDE R14, R26, 0x4, R14 ;  /* 0x000000041a0e7825 */ /* 0x002fc800078e020e */
[----:B------:R-:W-:Y:S02]  /*3130*/  IMAD.WIDE R10, R26, 0x4, R10 ;  /* 0x000000041a0a7825 */ /* 0x000fe400078e020a */
[----:B------:R-:W2:Y:S04]  /*3140*/  LDG.E.CONSTANT R14, desc[UR10][R14.64] ;  /* 0x0000000a0e0e7981 */ /* 0x000ea8000c1e9900 */
[----:B------:R-:W2:Y:S01]  /*3150*/  LDG.E.CONSTANT R11, desc[UR10][R10.64] ;  /* 0x0000000a0a0b7981 */ /* 0x000ea2000c1e9900 */
[----:B------:R-:W-:Y:S01]  /*3160*/  ISETP.GE.AND P2, PT, R3, RZ, PT ;  /* 0x000000ff0300720c */ /* 0x000fe20003f46270 */
[----:B0-234-:R-:W-:-:S04]  /*3170*/  IMAD R17, R28, R13, R3 ;  /* 0x0000000d1c117224 */ /* 0x01dfc800078e0203 */
        /* <DEDUP_REMOVED lines=34> */
.L_x_28:
[----:B------:R-:W-:-:S05]  /*33a0*/  IMAD.IADD R3, R26, 0x1, R3 ;  /* 0x000000011a037824 */ /* 0x000fca00078e0203 */
[----:B------:R-:W-:-:S13]  /*33b0*/  ISETP.GE.AND P1, PT, R3, UR4, PT ;  /* 0x0000000403007c0c */ /* 0x000fda000bf26270 */
[----:B------:R-:W-:Y:S05]  /*33c0*/  @!P1 BRA `(.L_x_29) ;  /* 0xfffffff8009c9947 */ /* 0x000fea000383ffff */
[----:B------:R-:W-:Y:S05]  /*33d0*/  EXIT ;  /* 0x000000000000794d */ /* 0x000fea0003800000 */
.L_x_23:
[----:B------:R-:W1:Y:S01]  /*33e0*/  LDCU UR4, c[0x0][0x394] ;  /* 0x00007280ff0477ac */ /* 0x000e620008000800 */
[----:B------:R-:W0:Y:S01]  /*33f0*/  LDC R0, c[0x0][0x390] ;  /* 0x0000e400ff007b82 */ /* 0x000e220000000800 */
[----:B------:R-:W3:Y:S07]  /*3400*/  LDCU UR5, c[0x0][0x390] ;  /* 0x00007200ff0577ac */ /* 0x000eee0008000800 */
[----:B--2---:R-:W2:Y:S08]  /*3410*/  LDC.64 R8, c[0x0][0x3a0] ;  /* 0x0000e800ff087b82 */ /* 0x004eb00000000a00 */
[----:B------:R-:W4:Y:S01]  /*3420*/  LDC.64 R6, c[0x0][0x380] ;  /* 0x0000e000ff067b82 */ /* 0x000f220000000a00 */
[----:B-1----:R-:W-:-:S05]  /*3430*/  VIMNMX R11, PT, PT, R28, UR4, !PT ;  /* 0x000000041c0b7c48 */ /* 0x002fca000ffe0100 */
[----:B------:R-:W-:Y:S02]  /*3440*/  IMAD.IADD R4, R11, 0x1, -R28 ;  /* 0x000000010b047824 */ /* 0x000fe400078e0a1c */
[----:B---3--:R-:W1:Y:S05]  /*3450*/  LDC.64 R2, c[0x0][0x388] ;  /* 0x0000e200ff027b82 */ /* 0x008e6a0000000a00 */
.L_x_31:
[----:B01-34-:R-:W-:-:S04]  /*3460*/  IMAD.WIDE R12, R5, 0x4, R6 ;  /* 0x00000004050c7825 */ /* 0x01bfc800078e0206 */
[----:B-1----:R-:W-:Y:S02]  /*3470*/  IMAD.WIDE R14, R5, 0x4, R2 ;  /* 0x00000004050e7825 */ /* 0x002fe400078e0202 */
[----:B------:R-:W3:Y:S04]  /*3480*/  LDG.E.CONSTANT R12, desc[UR10][R12.64] ;  /* 0x0000000a0c0c7981 */ /* 0x000ee8000c1e9900 */
[----:B------:R-:W3:Y:S01]  /*3490*/  LDG.E.CONSTANT R15, desc[UR10][R14.64] ;  /* 0x0000000a0e0f7981 */ /* 0x000ee2000c1e9900 */
[----:B------:R-:W-:Y:S01]  /*34a0*/  ISETP.NE.AND P1, PT, R4, RZ, PT ;  /* 0x000000ff0400720c */ /* 0x000fe20003f25270 */
[----:B---3--:R-:W-:-:S05]  /*34b0*/  FADD R10, R12, R15 ;  /* 0x0000000f0c0a7221 */ /* 0x008fca0000000000 */
[C---:B------:R-:W-:Y:S01]  /*34c0*/  FSETP.NAN.AND P0, PT, |R10|.reuse, |R10|, PT ;  /* 0x4000000a0a00720b */ /* 0x040fe20003f08200 */
[----:B------:R-:W-:-:S05]  /*34d0*/  FMUL R10, R10, 0.5 ;  /* 0x3f0000000a0a7820 */ /* 0x000fca0000400000 */
[----:B------:R-:W-:Y:S01]  /*34e0*/  FSEL R10, R10, +QNAN , !P0 ;  /* 0x7fffffff0a0a7808 */ /* 0x000fe20004000000 */
[----:B------:R-:W-:Y:S06]  /*34f0*/  @!P1 BRA `(.L_x_30) ;  /* 0x0000000000f89947 */ /* 0x000fec0003800000 */
[----:B------:R-:W3:Y:S01]  /*3500*/  LDG.E.CONSTANT R11, desc[UR10][R20.64] ;  /* 0x0000000a140b7981 */ /* 0x000ee2000c1e9900 */
[----:B0-----:R-:W-:Y:S01]  /*3510*/  IMAD R13, R28, R0, R5 ;  /* 0x000000001c0d7224 */ /* 0x001fe200078e0205 */
[----:B---3--:R-:W-:-:S04]  /*3520*/  VIMNMX R12, PT, PT, RZ, R11, !PT ;  /* 0x0000000bff0c7248 */ /* 0x008fc80007fe0100 */
[----:B------:R-:W-:Y:S01]  /*3530*/  ISETP.GE.AND P0, PT, R5, R12, PT ;  /* 0x0000000c0500720c */ /* 0x000fe20003f06270 */
[----:B--2---:R-:W-:-:S03]  /*3540*/  IMAD.WIDE R12, R13, 0x4, R8 ;  /* 0x000000040d0c7825 */ /* 0x004fc600078e0208 */
[----:B------:R-:W-:Y:S02]  /*3550*/  FSEL R11, R10, +QNAN , P0 ;  /* 0x7fffffff0a0b7808 */ /* 0x000fe40000000000 */
[----:B------:R-:W-:-:S03]  /*3560*/  ISETP.NE.AND P0, PT, R4, 0x1, PT ;  /* 0x000000010400780c */ /* 0x000fc60003f05270 */
[----:B------:R1:W-:Y:S10]  /*3570*/  STG.E desc[UR10][R12.64], R11 ;  /* 0x0000000b0c007986 */ /* 0x0003f4000c10190a */
[----:B------:R-:W-:Y:S05]  /*3580*/  @!P0 BRA `(.L_x_30) ;  /* 0x0000000000d48947 */ /* 0x000fea0003800000 */
[----:B-1----:R-:W2:Y:S01]  /*3590*/  LDG.E.CONSTANT R11, desc[UR10][R20.64+0x4] ;  /* 0x0000040a140b7981 */ /* 0x002ea2000c1e9900 */
[----:B------:R-:W-:Y:S01]  /*35a0*/  IMAD.WIDE R12, R0, 0x4, R12 ;  /* 0x00000004000c7825 */ /* 0x000fe200078e020c */
[----:B--2---:R-:W-:-:S04]  /*35b0*/  VIMNMX R14, PT, PT, RZ, R11, !PT ;  /* 0x0000000bff0e7248 */ /* 0x004fc80007fe0100 */
[----:B------:R-:W-:-:S04]  /*35c0*/  ISETP.GE.AND P0, PT, R5, R14, PT ;  /* 0x0000000e0500720c */ /* 0x000fc80003f06270 */
[----:B------:R-:W-:Y:S02]  /*35d0*/  FSEL R11, R10, +QNAN , P0 ;  /* 0x7fffffff0a0b7808 */ /* 0x000fe40000000000 */
[----:B------:R-:W-:-:S03]  /*35e0*/  ISETP.NE.AND P0, PT, R4, 0x2, PT ;  /* 0x000000020400780c */ /* 0x000fc60003f05270 */
[----:B------:R3:W-:Y:S10]  /*35f0*/  STG.E desc[UR10][R12.64], R11 ;  /* 0x0000000b0c007986 */ /* 0x0007f4000c10190a */
[----:B------:R-:W-:Y:S05]  /*3600*/  @!P0 BRA `(.L_x_30) ;  /* 0x0000000000b48947 */ /* 0x000fea0003800000 */
[----:B---3--:R-:W2:Y:S01]  /*3610*/  LDG.E.CONSTANT R11, desc[UR10][R20.64+0x8] ;  /* 0x0000080a140b7981 */ /* 0x008ea2000c1e9900 */
[----:B------:R-:W-:Y:S01]  /*3620*/  IMAD.WIDE R12, R0, 0x4, R12 ;  /* 0x00000004000c7825 */ /* 0x000fe200078e020c */
[----:B--2---:R-:W-:-:S04]  /*3630*/  VIMNMX R14, PT, PT, RZ, R11, !PT ;  /* 0x0000000bff0e7248 */ /* 0x004fc80007fe0100 */
[----:B------:R-:W-:-:S04]  /*3640*/  ISETP.GE.AND P0, PT, R5, R14, PT ;  /* 0x0000000e0500720c */ /* 0x000fc80003f06270 */
[----:B------:R-:W-:Y:S02]  /*3650*/  FSEL R11, R10, +QNAN , P0 ;  /* 0x7fffffff0a0b7808 */ /* 0x000fe40000000000 */
[----:B------:R-:W-:-:S03]  /*3660*/  ISETP.NE.AND P0, PT, R4, 0x3, PT ;  /* 0x000000030400780c */ /* 0x000fc60003f05270 */
[----:B------:R4:W-:Y:S10]  /*3670*/  STG.E desc[UR10][R12.64], R11 ;  /* 0x0000000b0c007986 */ /* 0x0009f4000c10190a */
[----:B------:R-:W-:Y:S05]  /*3680*/  @!P0 BRA `(.L_x_30) ;  /* 0x0000000000948947 */ /* 0x000fea0003800000 */
[----:B----4-:R-:W2:Y:S01]  /*3690*/  LDG.E.CONSTANT R11, desc[UR10][R20.64+0xc] ;  /* 0x00000c0a140b7981 */ /* 0x010ea2000c1e9900 */
[----:B------:R-:W-:Y:S01]  /*36a0*/  IMAD.WIDE R12, R0, 0x4, R12 ;  /* 0x00000004000c7825 */ /* 0x000fe200078e020c */
[----:B--2---:R-:W-:-:S04]  /*36b0*/  VIMNMX R14, PT, PT, RZ, R11, !PT ;  /* 0x0000000bff0e7248 */ /* 0x004fc80007fe0100 */
[----:B------:R-:W-:-:S04]  /*36c0*/  ISETP.GE.AND P0, PT, R5, R14, PT ;  /* 0x0000000e0500720c */ /* 0x000fc80003f06270 */
[----:B------:R-:W-:Y:S02]  /*36d0*/  FSEL R11, R10, +QNAN , P0 ;  /* 0x7fffffff0a0b7808 */ /* 0x000fe40000000000 */
[----:B------:R-:W-:-:S03]  /*36e0*/  ISETP.NE.AND P0, PT, R4, 0x4, PT ;  /* 0x000000040400780c */ /* 0x000fc60003f05270 */
[----:B------:R0:W-:Y:S10]  /*36f0*/  STG.E desc[UR10][R12.64], R11 ;  /* 0x0000000b0c007986 */ /* 0x0001f4000c10190a */
[----:B------:R-:W-:Y:S05]  /*3700*/  @!P0 BRA `(.L_x_30) ;  /* 0x0000000000748947 */ /* 0x000fea0003800000 */
[----:B0-----:R-:W2:Y:S01]  /*3710*/  LDG.E.CONSTANT R11, desc[UR10][R20.64+0x10] ;  /* 0x0000100a140b7981 */ /* 0x001ea2000c1e9900 */
        /* <DEDUP_REMOVED lines=15> */
[----:B------:R-:W-:Y:S01]  /*3810*/  ISETP.NE.AND P2, PT, R4, 0x7, PT ;  /* 0x000000070400780c */ /* 0x000fe20003f45270 */
[----:B0-----:R-:W2:-:S12]  /*3820*/  LDG.E.CONSTANT R11, desc[UR10][R20.64+0x18] ;  /* 0x0000180a140b7981 */ /* 0x001e98000c1e9900 */
[----:B------:R-:W3:Y:S01]  /*3830*/  @P2 LDG.E.CONSTANT R16, desc[UR10][R20.64+0x1c] ;  /* 0x00001c0a14102981 */ /* 0x000ee2000c1e9900 */
[----:B------:R-:W-:Y:S01]  /*3840*/  IMAD.WIDE R14, R0, 0x4, R12 ;  /* 0x00000004000e7825 */ /* 0x000fe200078e020c */
[----:B--2---:R-:W-:-:S04]  /*3850*/  VIMNMX R12, PT, PT, RZ, R11, !PT ;  /* 0x0000000bff0c7248 */ /* 0x004fc80007fe0100 */
[----:B------:R-:W-:Y:S01]  /*3860*/  ISETP.GE.AND P0, PT, R5, R12, PT ;  /* 0x0000000c0500720c */ /* 0x000fe20003f06270 */
[----:B------:R-:W-:-:S03]  /*3870*/  @P2 IMAD.WIDE R12, R0, 0x4, R14 ;  /* 0x00000004000c2825 */ /* 0x000fc600078e020e */
[----:B------:R-:W-:Y:S02]  /*3880*/  FSEL R11, R10, +QNAN , P0 ;  /* 0x7fffffff0a0b7808 */ /* 0x000fe40000000000 */
[----:B---3--:R-:W-:-:S03]  /*3890*/  @P2 VIMNMX R16, PT, PT, RZ, R16, !PT ;  /* 0x00000010ff102248 */ /* 0x008fc60007fe0100 */
[----:B------:R0:W-:Y:S01]  /*38a0*/  STG.E desc[UR10][R14.64], R11 ;  /* 0x0000000b0e007986 */ /* 0x0001e2000c10190a */
[----:B------:R-:W-:-:S04]  /*38b0*/  @P2 ISETP.GE.AND P1, PT, R5, R16, PT ;  /* 0x000000100500220c */ /* 0x000fc80003f26270 */
[----:B------:R-:W-:-:S05]  /*38c0*/  @P2 FSEL R17, R10, +QNAN , P1 ;  /* 0x7fffffff0a112808 */ /* 0x000fca0000800000 */
[----:B------:R0:W-:Y:S04]  /*38d0*/  @P2 STG.E desc[UR10][R12.64], R17 ;  /* 0x000000110c002986 */ /* 0x0001e8000c10190a */
.L_x_30:
[----:B------:R-:W-:-:S05]  /*38e0*/  IMAD.IADD R5, R26, 0x1, R5 ;  /* 0x000000011a057824 */ /* 0x000fca00078e0205 */
[----:B------:R-:W-:-:S13]  /*38f0*/  ISETP.GE.AND P0, PT, R5, UR5, PT ;  /* 0x0000000505007c0c */ /* 0x000fda000bf06270 */
[----:B------:R-:W-:Y:S05]  /*3900*/  @!P0 BRA `(.L_x_31) ;  /* 0xfffffff800d48947 */ /* 0x000fea000383ffff */
[----:B------:R-:W-:Y:S05]  /*3910*/  EXIT ;  /* 0x000000000000794d */ /* 0x000fea0003800000 */
.L_x_32:
        /* <DEDUP_REMOVED lines=14> */
.L_x_59:


//--------------------- .text.medprice_kernel_f32 --------------------------
	.section	.text.medprice_kernel_f32,"ax",@progbits
	.align	128
        .global         medprice_kernel_f32
        .type           medprice_kernel_f32,@function
        .size           medprice_kernel_f32,(.L_x_60 - medprice_kernel_f32)
        .other          medprice_kernel_f32,@"STO_CUDA_ENTRY STV_DEFAULT"
medprice_kernel_f32:
.text.medprice_kernel_f32:
[----:B------:R-:W-:Y:S08]  /*0000*/  LDC R1, c[0x0][0x37c] ;  /* 0x0000df00ff017b82 */ /* 0x000ff00000000800 */
[----:B------:R-:W0:Y:S01]  /*0010*/  LDC R0, c[0x0][0x390] ;  /* 0x0000e400ff007b82 */ /* 0x000e220000000800 */
[----:B------:R-:W1:Y:S07]  /*0020*/  S2R R20, SR_TID.X ;  /* 0x0000000000147919 */ /* 0x000e6e0000002100 */
[----:B------:R-:W2:Y:S08]  /*0030*/  LDC R21, c[0x0][0x360] ;  /* 0x0000d800ff157b82 */ /* 0x000eb00000000800 */
[----:B------:R-:W3:Y:S01]  /*0040*/  S2UR UR4, SR_CTAID.X ;  /* 0x00000000000479c3 */ /* 0x000ee20000002500 */
[----:B0-----:R-:W-:-:S13]  /*0050*/  ISETP.GE.AND P0, PT, R0, 0x1, PT ;  /* 0x000000010000780c */ /* 0x001fda0003f06270 */
[----:B-123--:R-:W-:Y:S05]  /*0060*/  @!P0 EXIT ;  /* 0x000000000000894d */ /* 0x00efea0003800000 */
[----:B------:R-:W0:Y:S01]  /*0070*/  LDCU UR6, c[0x0][0x394] ;  /* 0x00007280ff0677ac */ /* 0x000e220008000800 */
[----:B------:R-:W-:Y:S01]  /*0080*/  IMAD R20, R21, UR4, R20 ;  /* 0x0000000415147c24 */ /* 0x000fe2000f8e0214 */
[----:B------:R-:W-:Y:S01]  /*0090*/  BSSY.RECONVERGENT B0, `(.L_x_33) ;  /* 0x0000043000007945 */ /* 0x000fe20003800200 */
[----:B------:R-:W1:Y:S01]  /*00a0*/  LDCU UR5, c[0x0][0x370] ;  /* 0x00006e00ff0577ac */ /* 0x000e620008000800 */
[----:B------:R-:W2:Y:S01]  /*00b0*/  LDCU.64 UR8, c[0x0][0x358] ;  /* 0x00006b00ff0877ac */ /* 0x000ea20008000a00 */
[----:B0-----:R-:W-:-:S04]  /*00c0*/  VIMNMX R3, PT, PT, RZ, UR6, !PT ;  /* 0x00000006ff037c48 */ /* 0x001fc8000ffe0100 */
[----:B------:R-:W-:Y:S01]  /*00d0*/  VIMNMX R5, PT, PT, R3, R0, PT ;  /* 0x0000000003057248 */ /* 0x000fe20003fe0100 */
[----:B-1----:R-:W-:-:S03]  /*00e0*/  IMAD R21, R21, UR5, RZ ;  /* 0x0000000515157c24 */ /* 0x002fc6000f8e02ff */
[----:B------:R-:W-:-:S13]  /*00f0*/  ISETP.GT.AND P0, PT, R5, R20, PT ;  /* 0x000000140500720c */ /* 0x000fda0003f04270 */
[----:B--2---:R-:W-:Y:S05]  /*0100*/  @!P0 BRA `(.L_x_34) ;  /* 0x0000000000ec8947 */ /* 0x004fea0003800000 */
[----:B------:R-:W-:Y:S01]  /*0110*/  VIMNMX.U32 R9, PT, PT, R21, 0x1, !PT ;  /* 0x0000000115097848 */ /* 0x000fe20007fe0000 */
[----:B------:R-:W-:Y:S01]  /*0120*/  BSSY.RECONVERGENT B1, `(.L_x_35) ;  /* 0x000002b000017945 */ /* 0x000fe20003800200 */
[----:B------:R-:W-:Y:S01]  /*0130*/  VIMNMX.U32 R2, PT, PT, R3, R0, PT ;  /* 0x0000000003027248 */ /* 0x000fe20003fe0000 */
[----:B------:R-:W-:Y:S01]  /*0140*/  IMAD.MOV.U32 R15, RZ, RZ, R20 ;  /* 0x000000ffff0f7224 */ /* 0x000fe200078e0014 */
[----:B------:R-:W0:Y:S01]  /*0150*/  I2F.U32.RP R10, R9 ;  /* 0x00000009000a7306 */ /* 0x000e220000209000 */
[----:B------:R-:W-:Y:S01]  /*0160*/  IADD3 R7, PT, PT, R20, R21, RZ ;  /* 0x0000001514077210 */ /* 0x000fe20007ffe0ff */
[----:B------:R-:W-:Y:S01]  /*0170*/  IMAD.MOV R11, RZ, RZ, -R9 ;  /* 0x000000ffff0b7224 */ /* 0x000fe200078e0a09 */
[----:B------:R-:W-:Y:S02]  /*0180*/  ISETP.NE.U32.AND P2, PT, R9, RZ, PT ;  /* 0x000000ff0900720c */ /* 0x000fe40003f45070 */
[----:B------:R-:W-:Y:S02]  /*0190*/  ISETP.GE.AND P0, PT, R7, R2, PT ;  /* 0x000000020700720c */ /* 0x000fe40003f06270 */
[----:B------:R-:W-:-:S02]  /*01a0*/  VIMNMX R6, PT, PT, R2, R7, !PT ;  /* 0x0000000702067248 */ /* 0x000fc40007fe0100 */
[----:B------:R-:W-:-:S04]  /*01b0*/  SEL R8, RZ, 0x1, P0 ;  /* 0x00000001ff087807 */ /* 0x000fc80000000000 */
[----:B------:R-:W-:Y:S01]  /*01c0*/  IADD3 R6, PT, PT, R6, -R7, -R8 ;  /* 0x8000000706067210 */ /* 0x000fe20007ffe808 */
[----:B0-----:R-:W0:Y:S02]  /*01d0*/  MUFU.RCP R10, R10 ;  /* 0x0000000a000a7308 */ /* 0x001e240000001000 */
[----:B0-----:R-:W-:-:S06]  /*01e0*/  VIADD R4, R10, 0xffffffe ;  /* 0x0ffffffe0a047836 */ /* 0x001fcc0000000000 */
[----:B------:R0:W1:Y:S02]  /*01f0*/  F2I.FTZ.U32.TRUNC.NTZ R5, R4 ;  /* 0x0000000400057305 */ /* 0x000064000021f000 */
[----:B0-----:R-:W-:Y:S02]  /*0200*/  IMAD.MOV.U32 R4, RZ, RZ, RZ ;  /* 0x000000ffff047224 */ /* 0x001fe400078e00ff */
[----:B-1----:R-:W-:-:S04]  /*0210*/  IMAD R11, R11, R5, RZ ;  /* 0x000000050b0b7224 */ /* 0x002fc800078e02ff */
[----:B------:R-:W-:-:S06]  /*0220*/  IMAD.HI.U32 R5, R5, R11, R4 ;  /* 0x0000000b05057227 */ /* 0x000fcc00078e0004 */
[----:B------:R-:W-:-:S05]  /*0230*/  IMAD.HI.U32 R5, R5, R6, RZ ;  /* 0x0000000605057227 */ /* 0x000fca00078e00ff */
[----:B------:R-:W-:-:S05]  /*0240*/  IADD3 R4, PT, PT, -R5, RZ, RZ ;  /* 0x000000ff05047210 */ /* 0x000fca0007ffe1ff */
[----:B------:R-:W-:-:S05]  /*0250*/  IMAD R6, R9, R4, R6 ;  /* 0x0000000409067224 */ /* 0x000fca00078e0206 */
[----:B------:R-:W-:-:S13]  /*0260*/  ISETP.GE.U32.AND P0, PT, R6, R9, PT ;  /* 0x000000090600720c */ /* 0x000fda0003f06070 */
[----:B------:R-:W-:Y:S01]  /*0270*/  @P0 IMAD.IADD R6, R6, 0x1, -R9 ;  /* 0x0000000106060824 */ /* 0x000fe200078e0a09 */
[----:B------:R-:W-:-:S04]  /*0280*/  @P0 IADD3 R5, PT, PT, R5, 0x1, RZ ;  /* 0x0000000105050810 */ /* 0x000fc80007ffe0ff */
[----:B------:R-:W-:-:S13]  /*0290*/  ISETP.GE.U32.AND P1, PT, R6, R9, PT ;  /* 0x000000090600720c */ /* 0x000fda0003f26070 */
[----:B------:R-:W-:Y:S01]  /*02a0*/  @P1 VIADD R5, R5, 0x1 ;  /* 0x0000000105051836 */ /* 0x000fe20000000000 */
[----:B------:R-:W-:-:S04]  /*02b0*/  @!P2 LOP3.LUT R5, RZ, R9, RZ, 0x33, !PT ;  /* 0x00000009ff05a212 */ /* 0x000fc800078e33ff */
[----:B------:R-:W-:-:S04]  /*02c0*/  IADD3 R5, PT, PT, R8, R5, RZ ;  /* 0x0000000508057210 */ /* 0x000fc80007ffe0ff */
[C---:B------:R-:W-:Y:S02]  /*02d0*/  LOP3.LUT R4, R5.reuse, 0x3, RZ, 0xc0, !PT ;  /* 0x0000000305047812 */ /* 0x040fe400078ec0ff */
[----:B------:R-:W-:Y:S02]  /*02e0*/  ISETP.GE.U32.AND P1, PT, R5, 0x3, PT ;  /* 0x000000030500780c */ /* 0x000fe40003f26070 */
[----:B------:R-:W-:-:S13]  /*02f0*/  ISETP.NE.AND P0, PT, R4, 0x3, PT ;  /* 0x000000030400780c */ /* 0x000fda0003f05270 */
[----:B------:R-:W-:Y:S05]  /*0300*/  @!P0 BRA `(.L_x_36) ;  /* 0x0000000000308947 */ /* 0x000fea0003800000 */
[----:B------:R-:W0:Y:S01]  /*0310*/  LDC.64 R6, c[0x0][0x398] ;  /* 0x0000e600ff067b82 */ /* 0x000e220000000a00 */
[----:B------:R-:W-:Y:S01]  /*0320*/  IADD3 R5, PT, PT, R5, 0x1, RZ ;  /* 0x0000000105057810 */ /* 0x000fe20007ffe0ff */
[----:B------:R-:W-:Y:S01]  /*0330*/  IMAD.MOV.U32 R15, RZ, RZ, R20 ;  /* 0x000000ffff0f7224 */ /* 0x000fe200078e0014 */
[----:B------:R-:W-:Y:S02]  /*0340*/  MOV R9, 0x7fffffff ;  /* 0x7fffffff00097802 */ /* 0x000fe40000000f00 */
[----:B------:R-:W-:-:S05]  /*0350*/  LOP3.LUT R5, R5, 0x3, RZ, 0xc0, !PT ;  /* 0x0000000305057812 */ /* 0x000fca00078ec0ff */
[----:B------:R-:W-:-:S07]  /*0360*/  IMAD.MOV R8, RZ, RZ, -R5 ;  /* 0x000000ffff087224 */ /* 0x000fce00078e0a05 */
.L_x_37:
[----:B0-----:R-:W-:Y:S01]  /*0370*/  IMAD.WIDE R4, R15, 0x4, R6 ;  /* 0x000000040f047825 */ /* 0x001fe200078e0206 */
[----:B------:R-:W-:-:S03]  /*0380*/  IADD3 R8, PT, PT, R8, 0x1, RZ ;  /* 0x0000000108087810 */ /* 0x000fc60007ffe0ff */
[----:B------:R-:W-:Y:S01]  /*0390*/  IMAD.IADD R15, R21, 0x1, R15 ;  /* 0x00000001150f7824 */ /* 0x000fe200078e020f */
[----:B------:R1:W-:Y:S01]  /*03a0*/  STG.E desc[UR8][R4.64], R9 ;  /* 0x0000000904007986 */ /* 0x0003e2000c101908 */
[----:B------:R-:W-:-:S13]  /*03b0*/  ISETP.NE.AND P0, PT, R8, RZ, PT ;  /* 0x000000ff0800720c */ /* 0x000fda0003f05270 */
[----:B-1----:R-:W-:Y:S05]  /*03c0*/  @P0 BRA `(.L_x_37) ;  /* 0xfffffffc00e80947 */ /* 0x002fea000383ffff */
.L_x_36:
[----:B------:R-:W-:Y:S05]  /*03d0*/  BSYNC.RECONVERGENT B1 ;  /* 0x0000000000017941 */ /* 0x000fea0003800200 */
.L_x_35:
[----:B------:R-:W-:Y:S05]  /*03e0*/  @!P1 BRA `(.L_x_34) ;  /* 0x0000000000349947 */ /* 0x000fea0003800000 */
[----:B------:R-:W0:Y:S01]  /*03f0*/  LDC.64 R10, c[0x0][0x398] ;  /* 0x0000e600ff0a7b82 */ /* 0x000e220000000a00 */
[----:B------:R-:W-:-:S07]  /*0400*/  MOV R17, 0x7fffffff ;  /* 0x7fffffff00117802 */ /* 0x000fce0000000f00 */
.L_x_38:
[----:B01----:R-:W-:-:S04]  /*0410*/  IMAD.WIDE R12, R15, 0x4, R10 ;  /* 0x000000040f0c7825 */ /* 0x003fc800078e020a */
[C---:B------:R-:W-:Y:S01]  /*0420*/  IMAD R15, R21.reuse, 0x4, R15 ;  /* 0x00000004150f7824 */ /* 0x040fe200078e020f */
[----:B------:R1:W-:Y:S01]  /*0430*/  STG.E desc[UR8][R12.64], R17 ;  /* 0x000000110c007986 */ /* 0x0003e2000c101908 */
[----:B------:R-:W-:-:S03]  /*0440*/  IMAD.WIDE R4, R21, 0x4, R12 ;  /* 0x0000000415047825 */ /* 0x000fc600078e020c */
[----:B------:R-:W-:Y:S02]  /*0450*/  ISETP.GE.AND P0, PT, R15, R2, PT ;  /* 0x000000020f00720c */ /* 0x000fe40003f06270 */
[----:B------:R1:W-:Y:S01]  /*0460*/  STG.E desc[UR8][R4.64], R17 ;  /* 0x0000001104007986 */ /* 0x0003e2000c101908 */
[----:B------:R-:W-:-:S05]  /*0470*/  IMAD.WIDE R6, R21, 0x4, R4 ;  /* 0x0000000415067825 */ /* 0x000fca00078e0204 */
[----:B------:R1:W-:Y:S01]  /*0480*/  STG.E desc[UR8][R6.64], R17 ;  /* 0x0000001106007986 */ /* 0x0003e2000c101908 */
[----:B------:R-:W-:-:S05]  /*0490*/  IMAD.WIDE R8, R21, 0x4, R6 ;  /* 0x0000000415087825 */ /* 0x000fca00078e0206 */
[----:B------:R1:W-:Y:S01]  /*04a0*/  STG.E desc[UR8][R8.64], R17 ;  /* 0x0000001108007986 */ /* 0x0003e2000c101908 */
[----:B------:R-:W-:Y:S05]  /*04b0*/  @!P0 BRA `(.L_x_38) ;  /* 0xfffffffc00d48947 */ /* 0x000fea000383ffff */
.L_x_34:
[----:B------:R-:W-:Y:S05]  /*04c0*/  BSYNC.RECONVERGENT B0 ;  /* 0x0000000000007941 */ /* 0x000fea0003800200 */
.L_x_33:
[----:B------:R-:W0:Y:S01]  /*04d0*/  LDCU UR4, c[0x0][0x388] ;  /* 0x00007100ff0477ac */ /* 0x000e220008000800 */
[----:B------:R-:W0:Y:S01]  /*04e0*/  LDCU UR5, c[0x0][0x380] ;  /* 0x00007000ff0577ac */ /* 0x000e220008000800 */
[----:B------:R-:W0:Y:S02]  /*04f0*/  LDCU UR6, c[0x0][0x398] ;  /* 0x00007300ff0677ac */ /* 0x000e240008000800 */
[----:B0-----:R-:W-:-:S04]  /*0500*/  ULOP3.LUT UR4, UR6, UR4, UR5, 0xfe, !UPT ;  /* 0x0000000406047292 */ /* 0x001fc8000f8efe05 */
[----:B------:R-:W-:-:S09]  /*0510*/  ULOP3.LUT UP0, URZ, UR4, 0xf, URZ, 0xc0, !UPT ;  /* 0x0000000f04ff7892 */ /* 0x000fd2000f80c0ff */
[----:B------:R-:W-:Y:S05]  /*0520*/  BRA.U UP0, `(.L_x_39) ;  /* 0x0000000d00e87547 */ /* 0x000fea000b800000 */
[----:B------:R-:W-:Y:S01]  /*0530*/  IADD3 R23, PT, PT, R3, 0x3, RZ ;  /* 0x0000000303177810 */ /* 0x000fe20007ffe0ff */
[----:B------:R-:W-:Y:S01]  /*0540*/  IMAD.IADD R29, R20, 0x1, R3 ;  /* 0x00000001141d7824 */ /* 0x000fe200078e0203 */
[----:B------:R-:W-:Y:S02]  /*0550*/  BSSY.RECONVERGENT B0, `(.L_x_40) ;  /* 0x0000068000007945 */ /* 0x000fe40003800200 */
[----:B------:R-:W-:-:S04]  /*0560*/  LOP3.LUT R23, R23, 0x7ffffffc, RZ, 0xc0, !PT ;  /* 0x7ffffffc17177812 */ /* 0x000fc800078ec0ff */
[----:B------:R-:W-:-:S04]  /*0570*/  VIMNMX R2, PT, PT, R23, R0, PT ;  /* 0x0000000017027248 */ /* 0x000fc80003fe0100 */
[----:B------:R-:W-:-:S13]  /*0580*/  ISETP.GT.AND P0, PT, R2, R29, PT ;  /* 0x0000001d0200720c */ /* 0x000fda0003f04270 */
[----:B------:R-:W-:Y:S05]  /*0590*/  @!P0 BRA `(.L_x_41) ;  /* 0x00000004008c8947 */ /* 0x000fea0003800000 */
[----:B-1----:R-:W-:Y:S01]  /*05a0*/  VIMNMX.U32 R7, PT, PT, R21, 0x1, !PT ;  /* 0x0000000115077848 */ /* 0x002fe20007fe0000 */
[----:B------:R-:W-:Y:S01]  /*05b0*/  BSSY.RECONVERGENT B1, `(.L_x_42) ;  /* 0x0000035000017945 */ /* 0x000fe20003800200 */
[----:B------:R-:W-:Y:S02]  /*05c0*/  VIMNMX.U32 R22, PT, PT, R23, R0, PT ;  /* 0x0000000017167248 */ /* 0x000fe40003fe0000 */
        /* <DEDUP_REMOVED lines=9> */
[----:B0-----:R-:W-:-:S06]  /*0660*/  IADD3 R2, PT, PT, R6, 0xffffffe, RZ ;  /* 0x0ffffffe06027810 */ /* 0x001fcc0007ffe0ff */
[----:B------:R0:W1:Y:S02]  /*0670*/  F2I.FTZ.U32.TRUNC.NTZ R3, R2 ;  /* 0x0000000200037305 */ /* 0x000064000021f000 */
[----:B0-----:R-:W-:Y:S02]  /*0680*/  IMAD.MOV.U32 R2, RZ, RZ, RZ ;  /* 0x000000ffff027224 */ /* 0x001fe400078e00ff */
[----:B-1----:R-:W-:-:S04]  /*0690*/  IMAD R9, R9, R3, RZ ;  /* 0x0000000309097224 */ /* 0x002fc800078e02ff */
[----:B------:R-:W-:-:S06]  /*06a0*/  IMAD.HI.U32 R9, R3, R9, R2 ;  /* 0x0000000903097227 */ /* 0x000fcc00078e0002 */
[----:B------:R-:W-:-:S05]  /*06b0*/  IMAD.HI.U32 R9, R9, R4, RZ ;  /* 0x0000000409097227 */ /* 0x000fca00078e00ff */
[----:B------:R-:W-:-:S05]  /*06c0*/  IADD3 R3, PT, PT, -R9, RZ, RZ ;  /* 0x000000ff09037210 */ /* 0x000fca0007ffe1ff */
[----:B------:R-:W-:Y:S02]  /*06d0*/  IMAD R4, R7, R3, R4 ;  /* 0x0000000307047224 */ /* 0x000fe400078e0204 */
[----:B------:R-:W0:Y:S03]  /*06e0*/  LDC.64 R2, c[0x0][0x388] ;  /* 0x0000e200ff027b82 */ /* 0x000e260000000a00 */
[----:B------:R-:W-:-:S13]  /*06f0*/  ISETP.GE.U32.AND P0, PT, R4, R7, PT ;  /* 0x000000070400720c */ /* 0x000fda0003f06070 */
[----:B------:R-:W-:Y:S01]  /*0700*/  @P0 IMAD.IADD R4, R4, 0x1, -R7 ;  /* 0x0000000104040824 */ /* 0x000fe200078e0a07 */
[----:B------:R-:W-:-:S04]  /*0710*/  @P0 IADD3 R9, PT, PT, R9, 0x1, RZ ;  /* 0x0000000109090810 */ /* 0x000fc80007ffe0ff */
[-C--:B------:R-:W-:Y:S02]  /*0720*/  ISETP.GE.U32.AND P1, PT, R4, R7.reuse, PT ;  /* 0x000000070400720c */ /* 0x080fe40003f26070 */
[----:B------:R-:W1:Y:S11]  /*0730*/  LDC.64 R4, c[0x0][0x398] ;  /* 0x0000e600ff047b82 */ /* 0x000e760000000a00 */
[----:B------:R-:W-:Y:S01]  /*0740*/  @P1 VIADD R9, R9, 0x1 ;  /* 0x0000000109091836 */ /* 0x000fe20000000000 */
[----:B------:R-:W-:-:S02]  /*0750*/  @!P2 LOP3.LUT R9, RZ, R7, RZ, 0x33, !PT ;  /* 0x00000007ff09a212 */ /* 0x000fc400078e33ff */
[----:B------:R-:W2:Y:S02]  /*0760*/  LDC.64 R6, c[0x0][0x380] ;  /* 0x0000e000ff067b82 */ /* 0x000ea40000000a00 */
[----:B------:R-:W-:-:S04]  /*0770*/  IADD3 R14, PT, PT, R8, R9, RZ ;  /* 0x00000009080e7210 */ /* 0x000fc80007ffe0ff */
[C---:B------:R-:W-:Y:S02]  /*0780*/  LOP3.LUT R8, R14.reuse, 0x3, RZ, 0xc0, !PT ;  /* 0x000000030e087812 */ /* 0x040fe400078ec0ff */
[----:B------:R-:W-:Y:S02]  /*0790*/  ISETP.GE.U32.AND P1, PT, R14, 0x3, PT ;  /* 0x000000030e00780c */ /* 0x000fe40003f26070 */
[----:B------:R-:W-:-:S13]  /*07a0*/  ISETP.NE.AND P0, PT, R8, 0x3, PT ;  /* 0x000000030800780c */ /* 0x000fda0003f05270 */
[----:B0-----:R-:W-:Y:S05]  /*07b0*/  @!P0 BRA `(.L_x_43) ;  /* 0x0000000000508947 */ /* 0x001fea0003800000 */
[----:B------:R-:W0:Y:S01]  /*07c0*/  LDC.64 R8, c[0x0][0x398] ;  /* 0x0000e600ff087b82 */ /* 0x000e220000000a00 */
[----:B------:R-:W-:-:S05]  /*07d0*/  VIADD R14, R14, 0x1 ;  /* 0x000000010e0e7836 */ /* 0x000fca0000000000 */
[----:B------:R-:W-:Y:S02]  /*07e0*/  LOP3.LUT R14, R14, 0x3, RZ, 0xc0, !PT ;  /* 0x000000030e0e7812 */ /* 0x000fe400078ec0ff */
[----:B------:R-:W3:Y:S02]  /*07f0*/  LDC.64 R10, c[0x0][0x380] ;  /* 0x0000e000ff0a7b82 */ /* 0x000ee40000000a00 */
[----:B------:R-:W-:-:S06]  /*0800*/  IADD3 R24, PT, PT, -R14, RZ, RZ ;  /* 0x000000ff0e187210 */ /* 0x000fcc0007ffe1ff */
[----:B------:R-:W4:Y:S02]  /*0810*/  LDC.64 R12, c[0x0][0x388] ;  /* 0x0000e200ff0c7b82 */ /* 0x000f240000000a00 */
.L_x_44:
[----:B----4-:R-:W-:-:S04]  /*0820*/  IMAD.WIDE R14, R29, 0x4, R12 ;  /* 0x000000041d0e7825 */ /* 0x010fc800078e020c */
[----:B---3--:R-:W-:Y:S02]  /*0830*/  IMAD.WIDE R16, R29, 0x4, R10 ;  /* 0x000000041d107825 */ /* 0x008fe400078e020a */
[----:B------:R-:W3:Y:S04]  /*0840*/  LDG.E.CONSTANT R15, desc[UR8][R14.64] ;  /* 0x000000080e0f7981 */ /* 0x000ee8000c1e9900 */
[----:B------:R-:W3:Y:S01]  /*0850*/  LDG.E.CONSTANT R16, desc[UR8][R16.64] ;  /* 0x0000000810107981 */ /* 0x000ee2000c1e9900 */
[----:B------:R-:W-:Y:S02]  /*0860*/  VIADD R24, R24, 0x1 ;  /* 0x0000000118187836 */ /* 0x000fe40000000000 */
[----:B0--3--:R-:W-:-:S04]  /*0870*/  FADD R18, R16, R15 ;  /* 0x0000000f10127221 */ /* 0x009fc80000000000 */
[C---:B------:R-:W-:Y:S01]  /*0880*/  FMUL R25, R18.reuse, 0.5 ;  /* 0x3f00000012197820 */ /* 0x040fe20000400000 */
[----:B------:R-:W-:Y:S01]  /*0890*/  FSETP.NAN.AND P0, PT, |R18|, |R18|, PT ;  /* 0x400000121200720b */ /* 0x000fe20003f08200 */
[----:B0-----:R-:W-:Y:S01]  /*08a0*/  IMAD.WIDE R18, R29, 0x4, R8 ;  /* 0x000000041d127825 */ /* 0x001fe200078e0208 */
[----:B------:R-:W-:Y:S02]  /*08b0*/  IADD3 R29, PT, PT, R21, R29, RZ ;  /* 0x0000001d151d7210 */ /* 0x000fe40007ffe0ff */
[----:B------:R-:W-:Y:S02]  /*08c0*/  FSEL R25, R25, +QNAN , !P0 ;  /* 0x7fffffff19197808 */ /* 0x000fe40004000000 */
[----:B------:R-:W-:-:S03]  /*08d0*/  ISETP.NE.AND P0, PT, R24, RZ, PT ;  /* 0x000000ff1800720c */ /* 0x000fc60003f05270 */
[----:B------:R0:W-:Y:S10]  /*08e0*/  STG.E desc[UR8][R18.64], R25 ;  /* 0x0000001912007986 */ /* 0x0001f4000c101908 */
[----:B------:R-:W-:Y:S05]  /*08f0*/  @P0 BRA `(.L_x_44) ;  /* 0xfffffffc00c80947 */ /* 0x000fea000383ffff */
.L_x_43:
[----:B------:R-:W-:Y:S05]  /*0900*/  BSYNC.RECONVERGENT B1 ;  /* 0x0000000000017941 */ /* 0x000fea0003800200 */
.L_x_42:
[----:B------:R-:W-:Y:S05]  /*0910*/  @!P1 BRA `(.L_x_41) ;  /* 0x0000000000ac9947 */ /* 0x000fea0003800000 */
.L_x_45:
[----:B--2---:R-:W-:-:S04]  /*0920*/  IMAD.WIDE R14, R29, 0x4, R6 ;  /* 0x000000041d0e7825 */ /* 0x004fc800078e0206 */
[----:B------:R-:W-:-:S04]  /*0930*/  IMAD.WIDE R16, R29, 0x4, R2 ;  /* 0x000000041d107825 */ /* 0x000fc800078e0202 */
[C---:B0-----:R-:W-:Y:S02]  /*0940*/  IMAD.WIDE R18, R21.reuse, 0x4, R14 ;  /* 0x0000000415127825 */ /* 0x041fe400078e020e */
[----:B------:R-:W2:Y:S02]  /*0950*/  LDG.E.CONSTANT R14, desc[UR8][R14.64] ;  /* 0x000000080e0e7981 */ /* 0x000ea4000c1e9900 */
[C---:B------:R-:W-:Y:S02]  /*0960*/  IMAD.WIDE R12, R21.reuse, 0x4, R16 ;  /* 0x00000004150c7825 */ /* 0x040fe400078e0210 */
[----:B------:R-:W2:Y:S02]  /*0970*/  LDG.E.CONSTANT R17, desc[UR8][R16.64] ;  /* 0x0000000810117981 */ /* 0x000ea4000c1e9900 */
[C---:B------:R-:W-:Y:S02]  /*0980*/  IMAD.WIDE R8, R21.reuse, 0x4, R18 ;  /* 0x0000000415087825 */ /* 0x040fe400078e0212 */
[----:B------:R-:W3:Y:S02]  /*0990*/  LDG.E.CONSTANT R18, desc[UR8][R18.64] ;  /* 0x0000000812127981 */ /* 0x000ee4000c1e9900 */
[----:B------:R-:W-:-:S02]  /*09a0*/  IMAD.WIDE R10, R21, 0x4, R12 ;  /* 0x00000004150a7825 */ /* 0x000fc400078e020c */
[----:B------:R-:W3:Y:S02]  /*09b0*/  LDG.E.CONSTANT R13, desc[UR8][R12.64] ;  /* 0x000000080c0d7981 */ /* 0x000ee4000c1e9900 */
[C---:B------:R-:W-:Y:S02]  /*09c0*/  IMAD.WIDE R24, R21.reuse, 0x4, R8 ;  /* 0x0000000415187825 */ /* 0x040fe400078e0208 */
[----:B------:R1:W4:Y:S02]  /*09d0*/  LDG.E.CONSTANT R28, desc[UR8][R8.64] ;  /* 0x00000008081c7981 */ /* 0x000324000c1e9900 */
[----:B------:R-:W-:Y:S02]  /*09e0*/  IMAD.WIDE R26, R21, 0x4, R10 ;  /* 0x00000004151a7825 */ /* 0x000fe400078e020a */
[----:B------:R0:W4:Y:S04]  /*09f0*/  LDG.E.CONSTANT R15, desc[UR8][R10.64] ;  /* 0x000000080a0f7981 */ /* 0x000128000c1e9900 */
[----:B------:R-:W5:Y:S04]  /*0a00*/  LDG.E.CONSTANT R24, desc[UR8][R24.64] ;  /* 0x0000000818187981 */ /* 0x000f68000c1e9900 */
[----:B------:R-:W5:Y:S01]  /*0a10*/  LDG.E.CONSTANT R27, desc[UR8][R26.64] ;  /* 0x000000081a1b7981 */ /* 0x000f62000c1e9900 */
[----:B-1----:R-:W-:-:S04]  /*0a20*/  IMAD.WIDE R8, R29, 0x4, R4 ;  /* 0x000000041d087825 */ /* 0x002fc800078e0204 */
[----:B0-----:R-:W-:-:S04]  /*0a30*/  IMAD.WIDE R10, R21, 0x4, R8 ;  /* 0x00000004150a7825 */ /* 0x001fc800078e0208 */
[----:B------:R-:W-:Y:S02]  /*0a40*/  IMAD R29, R21, 0x4, R29 ;  /* 0x00000004151d7824 */ /* 0x000fe400078e021d */
[----:B--2---:R-:W-:Y:S01]  /*0a50*/  FADD R17, R14, R17 ;  /* 0x000000110e117221 */ /* 0x004fe20000000000 */
[----:B---3--:R-:W-:-:S04]  /*0a60*/  FADD R18, R18, R13 ;  /* 0x0000000d12127221 */ /* 0x008fc80000000000 */
[C---:B------:R-:W-:Y:S01]  /*0a70*/  FSETP.NAN.AND P3, PT, |R17|.reuse, |R17|, PT ;  /* 0x400000111100720b */ /* 0x040fe20003f68200 */
[----:B------:R-:W-:Y:S01]  /*0a80*/  FMUL R17, R17, 0.5 ;  /* 0x3f00000011117820 */ /* 0x000fe20000400000 */
[----:B------:R-:W-:Y:S01]  /*0a90*/  IMAD.WIDE R12, R21, 0x4, R10 ;  /* 0x00000004150c7825 */ /* 0x000fe200078e020a */
[----:B------:R-:W-:-:S03]  /*0aa0*/  FSETP.NAN.AND P0, PT, |R18|, |R18|, PT ;  /* 0x400000121200720b */ /* 0x000fc60003f08200 */
[----:B----4-:R-:W-:Y:S01]  /*0ab0*/  FADD R15, R28, R15 ;  /* 0x0000000f1c0f7221 */ /* 0x010fe20000000000 */
[----:B------:R-:W-:-:S03]  /*0ac0*/  FMUL R18, R18, 0.5 ;  /* 0x3f00000012127820 */ /* 0x000fc60000400000 */
[C---:B------:R-:W-:Y:S01]  /*0ad0*/  FMUL R16, R15.reuse, 0.5 ;  /* 0x3f0000000f107820 */ /* 0x040fe20000400000 */
[----:B-----5:R-:W-:Y:S01]  /*0ae0*/  FADD R14, R24, R27 ;  /* 0x0000001b180e7221 */ /* 0x020fe20000000000 */
[----:B------:R-:W-:-:S03]  /*0af0*/  FSETP.NAN.AND P1, PT, |R15|, |R15|, PT ;  /* 0x4000000f0f00720b */ /* 0x000fc60003f28200 */
[C---:B------:R-:W-:Y:S01]  /*0b00*/  FMUL R24, R14.reuse, 0.5 ;  /* 0x3f0000000e187820 */ /* 0x040fe20000400000 */
[----:B------:R-:W-:Y:S02]  /*0b10*/  FSETP.NAN.AND P2, PT, |R14|, |R14|, PT ;  /* 0x4000000e0e00720b */ /* 0x000fe40003f48200 */
[----:B------:R-:W-:Y:S02]  /*0b20*/  FSEL R27, R17, +QNAN , !P3 ;  /* 0x7fffffff111b7808 */ /* 0x000fe40005800000 */
[----:B------:R-:W-:Y:S01]  /*0b30*/  FSEL R17, R18, +QNAN , !P0 ;  /* 0x7fffffff12117808 */ /* 0x000fe20004000000 */
[----:B------:R-:W-:Y:S01]  /*0b40*/  IMAD.WIDE R14, R21, 0x4, R12 ;  /* 0x00000004150e7825 */ /* 0x000fe200078e020c */
[----:B------:R-:W-:Y:S02]  /*0b50*/  FSEL R19, R16, +QNAN , !P1 ;  /* 0x7fffffff10137808 */ /* 0x000fe40004800000 */
[----:B------:R-:W-:Y:S01]  /*0b60*/  FSEL R25, R24, +QNAN , !P2 ;  /* 0x7fffffff18197808 */ /* 0x000fe20005000000 */
[----:B------:R3:W-:Y:S04]  /*0b70*/  STG.E desc[UR8][R8.64], R27 ;  /* 0x0000001b08007986 */ /* 0x0007e8000c101908 */
[----:B------:R3:W-:Y:S04]  /*0b80*/  STG.E desc[UR8][R10.64], R17 ;  /* 0x000000110a007986 */ /* 0x0007e8000c101908 */
[----:B------:R3:W-:Y:S04]  /*0b90*/  STG.E desc[UR8][R12.64], R19 ;  /* 0x000000130c007986 */ /* 0x0007e8000c101908 */
[----:B------:R3:W-:Y:S01]  /*0ba0*/  STG.E desc[UR8][R14.64], R25 ;  /* 0x000000190e007986 */ /* 0x0007e2000c101908 */
[----:B------:R-:W-:-:S13]  /*0bb0*/  ISETP.GE.AND P0, PT, R29, R22, PT ;  /* 0x000000161d00720c */ /* 0x000fda0003f06270 */
[----:B---3--:R-:W-:Y:S05]  /*0bc0*/  @!P0 BRA `(.L_x_45) ;  /* 0xfffffffc00548947 */ /* 0x008fea000383ffff */
.L_x_41:
[----:B------:R-:W-:Y:S05]  /*0bd0*/  BSYNC.RECONVERGENT B0 ;  /* 0x0000000000007941 */ /* 0x000fea0003800200 */
.L_x_40:
[----:B------:R-:W-:-:S13]  /*0be0*/  ISETP.GE.U32.AND P0, PT, R23, R0, PT ;  /* 0x000000001700720c */ /* 0x000fda0003f06070 */
[----:B------:R-:W-:Y:S05]  /*0bf0*/  @P0 EXIT ;  /* 0x000000000000094d */ /* 0x000fea0003800000 */
[----:B0-----:R-:W-:Y:S01]  /*0c00*/  IADD3 R19, PT, PT, -R23, R0, RZ ;  /* 0x0000000017137210 */ /* 0x001fe20007ffe1ff */
[----:B------:R-:W-:Y:S03]  /*0c10*/  BSSY.RECONVERGENT B0, `(.L_x_46) ;  /* 0x0000027000007945 */ /* 0x000fe60003800200 */
[----:B------:R-:W-:Y:S02]  /*0c20*/  LOP3.LUT R16, R19, 0x7ffffffc, RZ, 0xc0, !PT ;  /* 0x7ffffffc13107812 */ /* 0x000fe400078ec0ff */
[----:B------:R-:W-:Y:S02]  /*0c30*/  SHF.R.U32.HI R19, RZ, 0x2, R19 ;  /* 0x00000002ff137819 */ /* 0x000fe40000011613 */
[----:B-1----:R-:W-:Y:S02]  /*0c40*/  IADD3 R17, PT, PT, R16, R23, R20 ;  /* 0x0000001710117210 */ /* 0x002fe40007ffe014 */
[----:B------:R-:W-:-:S02]  /*0c50*/  ISETP.GE.AND P1, PT, R20, R19, PT ;  /* 0x000000131400720c */ /* 0x000fc40003f26270 */
[----:B------:R-:W-:-:S11]  /*0c60*/  ISETP.GE.AND P0, PT, R17, R0, PT ;  /* 0x000000001100720c */ /* 0x000fd60003f06270 */
[----:B------:R-:W-:Y:S05]  /*0c70*/  @P1 BRA `(.L_x_47) ;  /* 0x0000000000801947 */ /* 0x000fea0003800000 */
[----:B------:R-:W0:Y:S01]  /*0c80*/  LDC.64 R2, c[0x0][0x398] ;  /* 0x0000e600ff027b82 */ /* 0x000e220000000a00 */
[----:B------:R-:W-:-:S07]  /*0c90*/  IMAD.MOV.U32 R25, RZ, RZ, R20 ;  /* 0x000000ffff197224 */ /* 0x000fce00078e0014 */
[----:B------:R-:W1:Y:S08]  /*0ca0*/  LDC.64 R12, c[0x0][0x388] ;  /* 0x0000e200ff0c7b82 */ /* 0x000e700000000a00 */
[----:B------:R-:W3:Y:S01]  /*0cb0*/  LDC.64 R14, c[0x0][0x380] ;  /* 0x0000e000ff0e7b82 */ /* 0x000ee20000000a00 */
[----:B0-----:R-:W-:-:S04]  /*0cc0*/  IMAD.WIDE.U32 R2, R23, 0x4, R2 ;  /* 0x0000000417027825 */ /* 0x001fc800078e0002 */
[----:B-1----:R-:W-:-:S04]  /*0cd0*/  IMAD.WIDE.U32 R12, R23, 0x4, R12 ;  /* 0x00000004170c7825 */ /* 0x002fc800078e000c */
[----:B---3--:R-:W-:-:S07]  /*0ce0*/  IMAD.WIDE.U32 R14, R23, 0x4, R14 ;  /* 0x00000004170e7825 */ /* 0x008fce00078e000e */
.L_x_48:
[----:B0-----:R-:W-:-:S04]  /*0cf0*/  IMAD.WIDE R4, R25, 0x10, R14 ;  /* 0x0000001019047825 */ /* 0x001fc800078e020e */
[----:B------:R-:W-:Y:S02]  /*0d00*/  IMAD.WIDE R8, R25, 0x10, R12 ;  /* 0x0000001019087825 */ /* 0x000fe400078e020c */
[----:B--2---:R-:W2:Y:S04]  /*0d10*/  LDG.E.128.CONSTANT R4, desc[UR8][R4.64] ;  /* 0x0000000804047981 */ /* 0x004ea8000c1e9d00 */
[----:B------:R-:W2:Y:S02]  /*0d20*/  LDG.E.128.CONSTANT R8, desc[UR8][R8.64] ;  /* 0x0000000808087981 */ /* 0x000ea4000c1e9d00 */
[----:B--2---:R-:W-:Y:S01]  /*0d30*/  FADD R18, R4, R8 ;  /* 0x0000000804127221 */ /* 0x004fe20000000000 */
[----:B------:R-:W-:Y:S01]  /*0d40*/  FADD R22, R5, R9 ;  /* 0x0000000905167221 */ /* 0x000fe20000000000 */
[----:B------:R-:W-:Y:S01]  /*0d50*/  FADD R6, R6, R10 ;  /* 0x0000000a06067221 */ /* 0x000fe20000000000 */
[----:B------:R-:W-:Y:S01]  /*0d60*/  FADD R7, R7, R11 ;  /* 0x0000000b07077221 */ /* 0x000fe20000000000 */
[----:B------:R-:W-:Y:S01]  /*0d70*/  IMAD.WIDE R8, R25, 0x10, R2 ;  /* 0x0000001019087825 */ /* 0x000fe200078e0202 */
[----:B------:R-:W-:-:S03]  /*0d80*/  FSETP.NAN.AND P1, PT, |R18|, |R18|, PT ;  /* 0x400000121200720b */ /* 0x000fc60003f28200 */
[----:B------:R-:W-:Y:S01]  /*0d90*/  FMUL R18, R18, 0.5 ;  /* 0x3f00000012127820 */ /* 0x000fe20000400000 */
[C---:B------:R-:W-:Y:S01]  /*0da0*/  FSETP.NAN.AND P2, PT, |R22|.reuse, |R22|, PT ;  /* 0x400000161600720b */ /* 0x040fe20003f48200 */
[----:B------:R-:W-:Y:S01]  /*0db0*/  FMUL R22, R22, 0.5 ;  /* 0x3f00000016167820 */ /* 0x000fe20000400000 */
[C---:B------:R-:W-:Y:S01]  /*0dc0*/  FSETP.NAN.AND P3, PT, |R6|.reuse, |R6|, PT ;  /* 0x400000060600720b */ /* 0x040fe20003f68200 */
[----:B------:R-:W-:Y:S01]  /*0dd0*/  FMUL R6, R6, 0.5 ;  /* 0x3f00000006067820 */ /* 0x000fe20000400000 */
[C---:B------:R-:W-:Y:S01]  /*0de0*/  FSETP.NAN.AND P4, PT, |R7|.reuse, |R7|, PT ;  /* 0x400000070700720b */ /* 0x040fe20003f88200 */
[----:B------:R-:W-:Y:S01]  /*0df0*/  FMUL R7, R7, 0.5 ;  /* 0x3f00000007077820 */ /* 0x000fe20000400000 */
[----:B------:R-:W-:Y:S02]  /*0e00*/  FSEL R4, R18, +QNAN , !P1 ;  /* 0x7fffffff12047808 */ /* 0x000fe40004800000 */
[----:B------:R-:W-:Y:S02]  /*0e10*/  FSEL R5, R22, +QNAN , !P2 ;  /* 0x7fffffff16057808 */ /* 0x000fe40005000000 */
[----:B------:R-:W-:-:S02]  /*0e20*/  FSEL R6, R6, +QNAN , !P3 ;  /* 0x7fffffff06067808 */ /* 0x000fc40005800000 */
[----:B------:R-:W-:Y:S02]  /*0e30*/  FSEL R7, R7, +QNAN , !P4 ;  /* 0x7fffffff07077808 */ /* 0x000fe40006000000 */
[----:B------:R-:W-:-:S03]  /*0e40*/  IADD3 R25, PT, PT, R21, R25, RZ ;  /* 0x0000001915197210 */ /* 0x000fc60007ffe0ff */
[----:B------:R0:W-:Y:S01]  /*0e50*/  STG.E.128 desc[UR8][R8.64], R4 ;  /* 0x0000000408007986 */ /* 0x0001e2000c101d08 */
[----:B------:R-:W-:-:S13]  /*0e60*/  ISETP.GE.AND P1, PT, R25, R19, PT ;  /* 0x000000131900720c */ /* 0x000fda0003f26270 */
[----:B------:R-:W-:Y:S05]  /*0e70*/  @!P1 BRA `(.L_x_48) ;  /* 0xfffffffc009c9947 */ /* 0x000fea000383ffff */
.L_x_47:
[----:B------:R-:W-:Y:S05]  /*0e80*/  BSYNC.RECONVERGENT B0 ;  /* 0x0000000000007941 */ /* 0x000fea0003800200 */
.L_x_46:
[----:B------:R-:W-:Y:S05]  /*0e90*/  @P0 EXIT ;  /* 0x000000000000094d */ /* 0x000fea0003800000 */
[----:B0-----:R-:W0:Y:S01]  /*0ea0*/  I2F.U32.RP R5, R21 ;  /* 0x0000001500057306 */ /* 0x001e220000209000 */
[----:B------:R-:W-:Y:S01]  /*0eb0*/  IADD3 R16, PT, PT, R16, R20, R21 ;  /* 0x0000001410107210 */ /* 0x000fe20007ffe015 */
[----:B------:R-:W-:Y:S01]  /*0ec0*/  BSSY.RECONVERGENT B0, `(.L_x_49) ;  /* 0x0000033000007945 */ /* 0x000fe20003800200 */
[----:B--2---:R-:W-:Y:S02]  /*0ed0*/  IADD3 R7, PT, PT, RZ, -R21, RZ ;  /* 0x80000015ff077210 */ /* 0x004fe40007ffe0ff */
[----:B------:R-:W-:Y:S01]  /*0ee0*/  ISETP.NE.U32.AND P2, PT, R21, RZ, PT ;  /* 0x000000ff1500720c */ /* 0x000fe20003f45070 */
[----:B------:R-:W-:-:S05]  /*0ef0*/  IMAD.IADD R23, R23, 0x1, R16 ;  /* 0x0000000117177824 */ /* 0x000fca00078e0210 */
[CC--:B------:R-:W-:Y:S02]  /*0f00*/  ISETP.GE.AND P0, PT, R23.reuse, R0.reuse, PT ;  /* 0x000000001700720c */ /* 0x0c0fe40003f06270 */
[----:B------:R-:W-:Y:S01]  /*0f10*/  VIMNMX R4, PT, PT, R23, R0, !PT ;  /* 0x0000000017047248 */ /* 0x000fe20007fe0100 */
[----:B0-----:R-:W0:Y:S01]  /*0f20*/  MUFU.RCP R5, R5 ;  /* 0x0000000500057308 */ /* 0x001e220000001000 */
[----:B------:R-:W-:-:S04]  /*0f30*/  SEL R8, RZ, 0x1, P0 ;  /* 0x00000001ff087807 */ /* 0x000fc80000000000 */
[----:B------:R-:W-:Y:S01]  /*0f40*/  IADD3 R4, PT, PT, R4, -R23, -R8 ;  /* 0x8000001704047210 */ /* 0x000fe20007ffe808 */
[----:B0-----:R-:W-:-:S04]  /*0f50*/  VIADD R2, R5, 0xffffffe ;  /* 0x0ffffffe05027836 */ /* 0x001fc80000000000 */
[----:B------:R0:W1:Y:S02]  /*0f60*/  F2I.FTZ.U32.TRUNC.NTZ R3, R2 ;  /* 0x0000000200037305 */ /* 0x000064000021f000 */
[----:B0-----:R-:W-:Y:S02]  /*0f70*/  HFMA2 R2, -RZ, RZ, 0, 0 ;  /* 0x00000000ff027431 */ /* 0x001fe400000001ff */
[----:B-1----:R-:W-:-:S04]  /*0f80*/  IMAD R7, R7, R3, RZ ;  /* 0x0000000307077224 */ /* 0x002fc800078e02ff */
[----:B------:R-:W-:Y:S02]  /*0f90*/  IMAD.HI.U32 R3, R3, R7, R2 ;  /* 0x0000000703037227 */ /* 0x000fe400078e0002 */
[----:B------:R-:W0:Y:S04]  /*0fa0*/  LDC.64 R6, c[0x0][0x398] ;  /* 0x0000e600ff067b82 */ /* 0x000e280000000a00 */
[----:B------:R-:W-:-:S04]  /*0fb0*/  IMAD.HI.U32 R9, R3, R4, RZ ;  /* 0x0000000403097227 */ /* 0x000fc800078e00ff */
[----:B------:R-:W-:-:S04]  /*0fc0*/  IMAD.MOV R2, RZ, RZ, -R9 ;  /* 0x000000ffff027224 */ /* 0x000fc800078e0a09 */
[----:B------:R-:W-:Y:S02]  /*0fd0*/  IMAD R4, R21, R2, R4 ;  /* 0x0000000215047224 */ /* 0x000fe400078e0204 */
[----:B------:R-:W1:Y:S03]  /*0fe0*/  LDC.64 R2, c[0x0][0x388] ;  /* 0x0000e200ff027b82 */ /* 0x000e660000000a00 */
[----:B------:R-:W-:-:S13]  /*0ff0*/  ISETP.GE.U32.AND P0, PT, R4, R21, PT ;  /* 0x000000150400720c */ /* 0x000fda0003f06070 */
[----:B------:R-:W-:Y:S01]  /*1000*/  @P0 IADD3 R4, PT, PT, -R21, R4, RZ ;  /* 0x0000000415040210 */ /* 0x000fe20007ffe1ff */
[----:B------:R-:W-:-:S03]  /*1010*/  @P0 VIADD R9, R9, 0x1 ;  /* 0x0000000109090836 */ /* 0x000fc60000000000 */
[----:B------:R-:W-:Y:S02]  /*1020*/  ISETP.GE.U32.AND P1, PT, R4, R21, PT ;  /* 0x000000150400720c */ /* 0x000fe40003f26070 */
[----:B------:R-:W2:Y:S11]  /*1030*/  LDC.64 R4, c[0x0][0x380] ;  /* 0x0000e000ff047b82 */ /* 0x000eb60000000a00 */
[----:B------:R-:W-:-:S02]  /*1040*/  @P1 IADD3 R9, PT, PT, R9, 0x1, RZ ;  /* 0x0000000109091810 */ /* 0x000fc40007ffe0ff */
[----:B------:R-:W-:-:S05]  /*1050*/  @!P2 LOP3.LUT R9, RZ, R21, RZ, 0x33, !PT ;  /* 0x00000015ff09a212 */ /* 0x000fca00078e33ff */
[----:B------:R-:W-:-:S05]  /*1060*/  IMAD.IADD R14, R8, 0x1, R9 ;  /* 0x00000001080e7824 */ /* 0x000fca00078e0209 */
[C---:B------:R-:W-:Y:S02]  /*1070*/  LOP3.LUT R8, R14.reuse, 0x3, RZ, 0xc0, !PT ;  /* 0x000000030e087812 */ /* 0x040fe400078ec0ff */
[----:B------:R-:W-:Y:S02]  /*1080*/  ISETP.GE.U32.AND P1, PT, R14, 0x3, PT ;  /* 0x000000030e00780c */ /* 0x000fe40003f26070 */
[----:B------:R-:W-:-:S13]  /*1090*/  ISETP.NE.AND P0, PT, R8, 0x3, PT ;  /* 0x000000030800780c */ /* 0x000fda0003f05270 */
[----:B01----:R-:W-:Y:S05]  /*10a0*/  @!P0 BRA `(.L_x_50) ;  /* 0x0000000000508947 */ /* 0x003fea0003800000 */
[----:B------:R-:W0:Y:S01]  /*10b0*/  LDC.64 R8, c[0x0][0x398] ;  /* 0x0000e600ff087b82 */ /* 0x000e220000000a00 */
[----:B------:R-:W-:-:S04]  /*10c0*/  IADD3 R14, PT, PT, R14, 0x1, RZ ;  /* 0x000000010e0e7810 */ /* 0x000fc80007ffe0ff */
[----:B------:R-:W-:-:S03]  /*10d0*/  LOP3.LUT R14, R14, 0x3, RZ, 0xc0, !PT ;  /* 0x000000030e0e7812 */ /* 0x000fc600078ec0ff */
[----:B------:R-:W1:Y:S02]  /*10e0*/  LDC.64 R10, c[0x0][0x380] ;  /* 0x0000e000ff0a7b82 */ /* 0x000e640000000a00 */
[----:B------:R-:W-:-:S06]  /*10f0*/  IMAD.MOV R16, RZ, RZ, -R14 ;  /* 0x000000ffff107224 */ /* 0x000fcc00078e0a0e */
[----:B------:R-:W3:Y:S02]  /*1100*/  LDC.64 R12, c[0x0][0x388] ;  /* 0x0000e200ff0c7b82 */ /* 0x000ee40000000a00 */
.L_x_51:
[----:B---3--:R-:W-:-:S04]  /*1110*/  IMAD.WIDE R18, R17, 0x4, R12 ;  /* 0x0000000411127825 */ /* 0x008fc800078e020c */
[----:B-1----:R-:W-:Y:S02]  /*1120*/  IMAD.WIDE R22, R17, 0x4, R10 ;  /* 0x0000000411167825 */ /* 0x002fe400078e020a */
[----:B------:R-:W3:Y:S04]  /*1130*/  LDG.E.CONSTANT R19, desc[UR8][R18.64] ;  /* 0x0000000812137981 */ /* 0x000ee8000c1e9900 */
[----:B------:R-:W3:Y:S01]  /*1140*/  LDG.E.CONSTANT R22, desc[UR8][R22.64] ;  /* 0x0000000816167981 */ /* 0x000ee2000c1e9900 */
[----:B------:R-:W-:Y:S01]  /*1150*/  IADD3 R16, PT, PT, R16, 0x1, RZ ;  /* 0x0000000110107810 */ /* 0x000fe20007ffe0ff */
[----:B---34-:R-:W-:-:S04]  /*1160*/  FADD R14, R22, R19 ;  /* 0x00000013160e7221 */ /* 0x018fc80000000000 */
[C---:B------:R-:W-:Y:S01]  /*1170*/  FMUL R20, R14.reuse, 0.5 ;  /* 0x3f0000000e147820 */ /* 0x040fe20000400000 */
[----:B------:R-:W-:Y:S01]  /*1180*/  FSETP.NAN.AND P0, PT, |R14|, |R14|, PT ;  /* 0x4000000e0e00720b */ /* 0x000fe20003f08200 */
[----:B0-----:R-:W-:-:S03]  /*1190*/  IMAD.WIDE R14, R17, 0x4, R8 ;  /* 0x00000004110e7825 */ /* 0x001fc600078e0208 */
[----:B------:R-:W-:Y:S01]  /*11a0*/  FSEL R25, R20, +QNAN , !P0 ;  /* 0x7fffffff14197808 */ /* 0x000fe20004000000 */
[----:B------:R-:W-:Y:S01]  /*11b0*/  IMAD.IADD R17, R21, 0x1, R17 ;  /* 0x0000000115117824 */ /* 0x000fe200078e0211 */
[----:B------:R-:W-:-:S03]  /*11c0*/  ISETP.NE.AND P0, PT, R16, RZ, PT ;  /* 0x000000ff1000720c */ /* 0x000fc60003f05270 */
[----:B------:R4:W-:Y:S10]  /*11d0*/  STG.E desc[UR8][R14.64], R25 ;  /* 0x000000190e007986 */ /* 0x0009f4000c101908 */
[----:B------:R-:W-:Y:S05]  /*11e0*/  @P0 BRA `(.L_x_51) ;  /* 0xfffffffc00c80947 */ /* 0x000fea000383ffff */
.L_x_50:
[----:B------:R-:W-:Y:S05]  /*11f0*/  BSYNC.RECONVERGENT B0 ;  /* 0x0000000000007941 */ /* 0x000fea0003800200 */
.L_x_49:
[----:B------:R-:W-:Y:S05]  /*1200*/  @!P1 EXIT ;  /* 0x000000000000994d */ /* 0x000fea0003800000 */
.L_x_52:
[----:B--2-4-:R-:W-:-:S04]  /*1210*/  IMAD.WIDE R24, R17, 0x4, R4 ;  /* 0x0000000411187825 */ /* 0x014fc800078e0204 */
[----:B------:R-:W-:Y:S01]  /*1220*/  IMAD.WIDE R26, R17, 0x4, R2 ;  /* 0x00000004111a7825 */ /* 0x000fe200078e0202 */
[----:B------:R0:W2:Y:S03]  /*1230*/  LDG.E.CONSTANT R16, desc[UR8][R24.64] ;  /* 0x0000000818107981 */ /* 0x0000a6000c1e9900 */
[----:B------:R-:W-:-:S04]  /*1240*/  IMAD.WIDE R28, R21, 0x4, R24 ;  /* 0x00000004151c7825 */ /* 0x000fc800078e0218 */
[C---:B------:R-:W-:Y:S01]  /*1250*/  IMAD.WIDE R18, R21.reuse, 0x4, R26 ;  /* 0x0000000415127825 */ /* 0x040fe200078e021a */
[----:B------:R-:W3:Y:S03]  /*1260*/  LDG.E.CONSTANT R20, desc[UR8][R28.64] ;  /* 0x000000081c147981 */ /* 0x000ee6000c1e9900 */
[C---:B------:R-:W-:Y:S01]  /*1270*/  IMAD.WIDE R14, R21.reuse, 0x4, R28 ;  /* 0x00000004150e7825 */ /* 0x040fe200078e021c */
[----:B------:R-:W2:Y:S03]  /*1280*/  LDG.E.CONSTANT R27, desc[UR8][R26.64] ;  /* 0x000000081a1b7981 */ /* 0x000ea6000c1e9900 */
[C---:B------:R-:W-:Y:S02]  /*1290*/  IMAD.WIDE R12, R21.reuse, 0x4, R18 ;  /* 0x00000004150c7825 */ /* 0x040fe400078e0212 */
[----:B------:R-:W3:Y:S02]  /*12a0*/  LDG.E.CONSTANT R19, desc[UR8][R18.64] ;  /* 0x0000000812137981 */ /* 0x000ee4000c1e9900 */
[----:B------:R-:W-:-:S02]  /*12b0*/  IMAD.WIDE R8, R21, 0x4, R14 ;  /* 0x0000000415087825 */ /* 0x000fc400078e020e */
[----:B------:R-:W4:Y:S02]  /*12c0*/  LDG.E.CONSTANT R14, desc[UR8][R14.64] ;  /* 0x000000080e0e7981 */ /* 0x000f24000c1e9900 */
[----:B------:R-:W-:Y:S02]  /*12d0*/  IMAD.WIDE R10, R21, 0x4, R12 ;  /* 0x00000004150a7825 */ /* 0x000fe400078e020c */
[----:B------:R-:W4:Y:S04]  /*12e0*/  LDG.E.CONSTANT R13, desc[UR8][R12.64] ;  /* 0x000000080c0d7981 */ /* 0x000f28000c1e9900 */
[----:B------:R-:W5:Y:S04]  /*12f0*/  LDG.E.CONSTANT R8, desc[UR8][R8.64] ;  /* 0x0000000808087981 */ /* 0x000f68000c1e9900 */
[----:B------:R-:W5:Y:S01]  /*1300*/  LDG.E.CONSTANT R11, desc[UR8][R10.64] ;  /* 0x000000080a0b7981 */ /* 0x000f62000c1e9900 */
[----:B------:R-:W-:-:S04]  /*1310*/  IMAD.WIDE R22, R17, 0x4, R6 ;  /* 0x0000000411167825 */ /* 0x000fc800078e0206 */
[C---:B0-----:R-:W-:Y:S01]  /*1320*/  IMAD.WIDE R24, R21.reuse, 0x4, R22 ;  /* 0x0000000415187825 */ /* 0x041fe200078e0216 */
[----:B------:R-:W-:-:S03]  /*1330*/  LEA R17, R21, R17, 0x2 ;  /* 0x0000001115117211 */ /* 0x000fc600078e10ff */
[----:B--2---:R-:W-:Y:S01]  /*1340*/  FADD R27, R16, R27 ;  /* 0x0000001b101b7221 */ /* 0x004fe20000000000 */
[----:B---3--:R-:W-:-:S04]  /*1350*/  FADD R20, R20, R19 ;  /* 0x0000001314147221 */ /* 0x008fc80000000000 */
[C---:B------:R-:W-:Y:S01]  /*1360*/  FSETP.NAN.AND P3, PT, |R27|.reuse, |R27|, PT ;  /* 0x4000001b1b00720b */ /* 0x040fe20003f68200 */
[----:B------:R-:W-:Y:S01]  /*1370*/  FMUL R27, R27, 0.5 ;  /* 0x3f0000001b1b7820 */ /* 0x000fe20000400000 */
[----:B----4-:R-:W-:Y:S01]  /*1380*/  FADD R16, R14, R13 ;  /* 0x0000000d0e107221 */ /* 0x010fe20000000000 */
[C---:B------:R-:W-:Y:S01]  /*1390*/  FSETP.NAN.AND P0, PT, |R20|.reuse, |R20|, PT ;  /* 0x400000141400720b */ /* 0x040fe20003f08200 */
[----:B------:R-:W-:Y:S01]  /*13a0*/  FMUL R20, R20, 0.5 ;  /* 0x3f00000014147820 */ /* 0x000fe20000400000 */
[----:B------:R-:W-:-:S04]  /*13b0*/  IMAD.WIDE R18, R21, 0x4, R24 ;  /* 0x0000000415127825 */ /* 0x000fc800078e0218 */
[----:B-----5:R-:W-:Y:S01]  /*13c0*/  FADD R26, R8, R11 ;  /* 0x0000000b081a7221 */ /* 0x020fe20000000000 */
[C---:B------:R-:W-:Y:S01]  /*13d0*/  FSETP.NAN.AND P1, PT, |R16|.reuse, |R16|, PT ;  /* 0x400000101000720b */ /* 0x040fe20003f28200 */
[----:B------:R-:W-:-:S03]  /*13e0*/  FMUL R16, R16, 0.5 ;  /* 0x3f00000010107820 */ /* 0x000fc60000400000 */
[C---:B------:R-:W-:Y:S01]  /*13f0*/  FSETP.NAN.AND P2, PT, |R26|.reuse, |R26|, PT ;  /* 0x4000001a1a00720b */ /* 0x040fe20003f48200 */
[----:B------:R-:W-:Y:S01]  /*1400*/  FMUL R26, R26, 0.5 ;  /* 0x3f0000001a1a7820 */ /* 0x000fe20000400000 */
        /* <DEDUP_REMOVED lines=10> */
[----:B0-----:R-:W-:Y:S05]  /*14b0*/  @!P0 BRA `(.L_x_52) ;  /* 0xfffffffc00548947 */ /* 0x001fea000383ffff */
[----:B------:R-:W-:Y:S05]  /*14c0*/  EXIT ;  /* 0x000000000000794d */ /* 0x000fea0003800000 */
.L_x_39:
[----:B-1----:R-:W-:-:S05]  /*14d0*/  IMAD.IADD R9, R20, 0x1, R3 ;  /* 0x0000000114097824 */ /* 0x002fca00078e0203 */
[----:B------:R-:W-:-:S13]  /*14e0*/  ISETP.GE.AND P0, PT, R9, R0, PT ;  /* 0x000000000900720c */ /* 0x000fda0003f06270 */
[----:B------:R-:W-:Y:S05]  /*14f0*/  @P0 EXIT ;  /* 0x000000000000094d */ /* 0x000fea0003800000 */
[----:B------:R-:W0:Y:S01]  /*1500*/  I2F.U32.RP R6, R21 ;  /* 0x0000001500067306 */ /* 0x000e220000209000 */
[C---:B------:R-:W-:Y:S01]  /*1510*/  IADD3 R5, PT, PT, R21.reuse, R9, RZ ;  /* 0x0000000915057210 */ /* 0x040fe20007ffe0ff */
[----:B------:R-:W-:Y:S01]  /*1520*/  IMAD.MOV R7, RZ, RZ, -R21 ;  /* 0x000000ffff077224 */ /* 0x000fe200078e0a15 */
[----:B------:R-:W-:Y:S01]  /*1530*/  ISETP.NE.U32.AND P2, PT, R21, RZ, PT ;  /* 0x000000ff1500720c */ /* 0x000fe20003f45070 */
[----:B------:R-:W-:Y:S01]  /*1540*/  BSSY.RECONVERGENT B0, `(.L_x_53) ;  /* 0x0000030000007945 */ /* 0x000fe20003800200 */
[CC--:B------:R-:W-:Y:S02]  /*1550*/  ISETP.GE.AND P0, PT, R5.reuse, R0.reuse, PT ;  /* 0x000000000500720c */ /* 0x0c0fe40003f06270 */
[----:B------:R-:W-:Y:S02]  /*1560*/  VIMNMX R4, PT, PT, R5, R0, !PT ;  /* 0x0000000005047248 */ /* 0x000fe40007fe0100 */
        /* <DEDUP_REMOVED lines=8> */
[----:B------:R-:W-:Y:S02]  /*15f0*/  IMAD.HI.U32 R11, R7, R4, RZ ;  /* 0x00000004070b7227 */ /* 0x000fe400078e00ff */
[----:B------:R-:W0:Y:S03]  /*1600*/  LDC.64 R6, c[0x0][0x398] ;  /* 0x0000e600ff067b82 */ /* 0x000e260000000a00 */
[----:B------:R-:W-:-:S05]  /*1610*/  IADD3 R2, PT, PT, -R11, RZ, RZ ;  /* 0x000000ff0b027210 */ /* 0x000fca0007ffe1ff */
[----:B------:R-:W-:Y:S02]  /*1620*/  IMAD R4, R21, R2, R4 ;  /* 0x0000000215047224 */ /* 0x000fe400078e0204 */
[----:B------:R-:W1:Y:S03]  /*1630*/  LDC.64 R2, c[0x0][0x388] ;  /* 0x0000e200ff027b82 */ /* 0x000e660000000a00 */
[----:B------:R-:W-:-:S13]  /*1640*/  ISETP.GE.U32.AND P0, PT, R4, R21, PT ;  /* 0x000000150400720c */ /* 0x000fda0003f06070 */
[----:B------:R-:W-:Y:S01]  /*1650*/  @P0 IMAD.IADD R4, R4, 0x1, -R21 ;  /* 0x0000000104040824 */ /* 0x000fe200078e0a15 */
[----:B------:R-:W-:-:S04]  /*1660*/  @P0 IADD3 R11, PT, PT, R11, 0x1, RZ ;  /* 0x000000010b0b0810 */ /* 0x000fc80007ffe0ff */
[-C--:B------:R-:W-:Y:S02]  /*1670*/  ISETP.GE.U32.AND P1, PT, R4, R21.reuse, PT ;  /* 0x000000150400720c */ /* 0x080fe40003f26070 */
[----:B------:R-:W2:Y:S11]  /*1680*/  LDC.64 R4, c[0x0][0x380] ;  /* 0x0000e000ff047b82 */ /* 0x000eb60000000a00 */
[----:B------:R-:W-:Y:S01]  /*1690*/  @P1 VIADD R11, R11, 0x1 ;  /* 0x000000010b0b1836 */ /* 0x000fe20000000000 */
[----:B------:R-:W-:-:S04]  /*16a0*/  @!P2 LOP3.LUT R11, RZ, R21, RZ, 0x33, !PT ;  /* 0x00000015ff0ba212 */ /* 0x000fc800078e33ff */
[----:B------:R-:W-:-:S04]  /*16b0*/  IADD3 R8, PT, PT, R8, R11, RZ ;  /* 0x0000000b08087210 */ /* 0x000fc80007ffe0ff */
[C---:B------:R-:W-:Y:S02]  /*16c0*/  LOP3.LUT R10, R8.reuse, 0x3, RZ, 0xc0, !PT ;  /* 0x00000003080a7812 */ /* 0x040fe400078ec0ff */
[----:B------:R-:W-:Y:S02]  /*16d0*/  ISETP.GE.U32.AND P1, PT, R8, 0x3, PT ;  /* 0x000000030800780c */ /* 0x000fe40003f26070 */
[----:B------:R-:W-:-:S13]  /*16e0*/  ISETP.NE.AND P0, PT, R10, 0x3, PT ;  /* 0x000000030a00780c */ /* 0x000fda0003f05270 */
[----:B01----:R-:W-:Y:S05]  /*16f0*/  @!P0 BRA `(.L_x_54) ;  /* 0x0000000000508947 */ /* 0x003fea0003800000 */
[----:B------:R-:W0:Y:S01]  /*1700*/  LDC.64 R14, c[0x0][0x398] ;  /* 0x0000e600ff0e7b82 */ /* 0x000e220000000a00 */
[----:B------:R-:W-:-:S05]  /*1710*/  VIADD R8, R8, 0x1 ;  /* 0x0000000108087836 */ /* 0x000fca0000000000 */
[----:B------:R-:W-:Y:S02]  /*1720*/  LOP3.LUT R8, R8, 0x3, RZ, 0xc0, !PT ;  /* 0x0000000308087812 */ /* 0x000fe400078ec0ff */
[----:B------:R-:W1:Y:S02]  /*1730*/  LDC.64 R12, c[0x0][0x380] ;  /* 0x0000e000ff0c7b82 */ /* 0x000e640000000a00 */
[----:B------:R-:W-:-:S06]  /*1740*/  IADD3 R8, PT, PT, -R8, RZ, RZ ;  /* 0x000000ff08087210 */ /* 0x000fcc0007ffe1ff */
[----:B------:R-:W3:Y:S02]  /*1750*/  LDC.64 R10, c[0x0][0x388] ;  /* 0x0000e200ff0a7b82 */ /* 0x000ee40000000a00 */
.L_x_55:
[----:B---3--:R-:W-:-:S04]  /*1760*/  IMAD.WIDE R18, R9, 0x4, R10 ;  /* 0x0000000409127825 */ /* 0x008fc800078e020a */
[----:B-1----:R-:W-:Y:S02]  /*1770*/  IMAD.WIDE R22, R9, 0x4, R12 ;  /* 0x0000000409167825 */ /* 0x002fe400078e020c */
[----:B------:R-:W3:Y:S04]  /*1780*/  LDG.E.CONSTANT R19, desc[UR8][R18.64] ;  /* 0x0000000812137981 */ /* 0x000ee8000c1e9900 */
[----:B------:R-:W3:Y:S01]  /*1790*/  LDG.E.CONSTANT R22, desc[UR8][R22.64] ;  /* 0x0000000816167981 */ /* 0x000ee2000c1e9900 */
[----:B------:R-:W-:Y:S02]  /*17a0*/  VIADD R8, R8, 0x1 ;  /* 0x0000000108087836 */ /* 0x000fe40000000000 */
[----:B---34-:R-:W-:-:S04]  /*17b0*/  FADD R16, R22, R19 ;  /* 0x0000001316107221 */ /* 0x018fc80000000000 */
        /* <DEDUP_REMOVED lines=8> */
.L_x_54:
[----:B------:R-:W-:Y:S05]  /*1840*/  BSYNC.RECONVERGENT B0 ;  /* 0x0000000000007941 */ /* 0x000fea0003800200 */
.L_x_53:
[----:B------:R-:W-:Y:S05]  /*1850*/  @!P1 EXIT ;  /* 0x000000000000994d */ /* 0x000fea0003800000 */
.L_x_56:
        /* <DEDUP_REMOVED lines=17> */
[----:B0-----:R-:W-:-:S04]  /*1970*/  IMAD.WIDE R24, R21, 0x4, R22 ;  /* 0x0000000415187825 */ /* 0x001fc800078e0216 */
[----:B------:R-:W-:Y:S02]  /*1980*/  IMAD R9, R21, 0x4, R9 ;  /* 0x0000000415097824 */ /* 0x000fe400078e0209 */
        /* <DEDUP_REMOVED lines=25> */
.L_x_57:
        /* <DEDUP_REMOVED lines=14> */
.L_x_60:


//--------------------- .nv.shared.reserved.0     --------------------------
	.section	.nv.shared.reserved.0,"aw",@nobits
	.weak		__nv_reservedSMEM_offset_0_alias
	.size		__nv_reservedSMEM_offset_0_alias, 0, 64
	.other		__nv_reservedSMEM_offset_0_alias,@"STO_CUDA_RESERVED_SHARED STV_DEFAULT"
__nv_reservedSMEM_offset_0_alias:
	.zero		0
	.zero		64


//--------------------- .nv.constant0.medprice_many_series_one_param_f32 --------------------------
	.section	.nv.constant0.medprice_many_series_one_param_f32,"a",@progbits
	.sectionflags	@""
	.align	4
.nv.constant0.medprice_many_series_one_param_f32:
	.zero		936


//--------------------- .nv.constant0.medprice_batch_f32 --------------------------
	.section	.nv.constant0.medprice_batch_f32,"a",@progbits
	.sectionflags	@""
	.align	4
.nv.constant0.medprice_batch_f32:
	.zero		936


//--------------------- .nv.constant0.medprice_kernel_f32 --------------------------
	.section	.nv.constant0.medprice_kernel_f32,"a",@progbits
	.sectionflags	@""
	.align	4
.nv.constant0.medprice_kernel_f32:
	.zero		928


//--------------------- SYMBOLS --------------------------

	.type		.nv.reservedSmem.offset0,@object
	.size		.nv.reservedSmem.offset0,0x4
